	.target	sm_90a

	.elftype	@"ET_EXEC"


//--------------------- .note.nv.tkinfo           --------------------------
	.section	.note.nv.tkinfo,"",@"SHT_NOTE"
	.sectionflags	@"SHF_NOTE_NV_TKINFO"
	.tkinfo
        /*0018*/ 	.word	0x00000002
        /*0030*/ 	.string	""
        /*0030*/ 	.string	"ptxas"
        /*0030*/ 	.string	"Cuda compilation tools, release 13.0, V13.0.88"
        /*0030*/ 	.string	"Build cuda_13.0.r13.0/compiler.36424714_0"
        /*0030*/ 	.string	"-v  -suppress-debug-info  -lineinfo  -arch sm_90a "



//--------------------- .note.nv.cuinfo           --------------------------
	.section	.note.nv.cuinfo,"",@"SHT_NOTE"
	.sectionflags	@"SHF_NOTE_NV_CUINFO"
        /*0018*/ 	.short	0x0002
        /*001a*/ 	.short	0x005a
        /*001c*/ 	.short	0x0082
	.zero		2


//--------------------- .nv.info                  --------------------------
	.section	.nv.info,"",@"SHT_CUDA_INFO"
	.align	4


	//----- nvinfo : EIATTR_REGCOUNT
	.align		4
        /*0000*/ 	.byte	0x04, 0x2f
        /*0002*/ 	.short	(.L_1 - .L_0)
	.align		4
.L_0:
        /*0004*/ 	.word	index@(gluon_wgmma)
        /*0008*/ 	.word	0x0000003a


	//----- nvinfo : EIATTR_FRAME_SIZE
	.align		4
.L_1:
        /*000c*/ 	.byte	0x04, 0x11
        /*000e*/ 	.short	(.L_3 - .L_2)
	.align		4
.L_2:
        /*0010*/ 	.word	index@(gluon_wgmma)
        /*0014*/ 	.word	0x00000000


	//----- nvinfo : EIATTR_MIN_STACK_SIZE
	.align		4
.L_3:
        /*0018*/ 	.byte	0x04, 0x12
        /*001a*/ 	.short	(.L_5 - .L_4)
	.align		4
.L_4:
        /*001c*/ 	.word	index@(gluon_wgmma)
        /*0020*/ 	.word	0x00000000
.L_5:


//--------------------- .nv.compat                --------------------------
	.section	.nv.compat,"",@"SHT_CUDA_COMPAT_INFO"
	.align	4
        /*0000*/ 	.byte	0x02, 0x09, 0x01, 0x00, 0x02, 0x02, 0x04, 0x00, 0x02, 0x05, 0x05, 0x00, 0x03, 0x07, 0x01, 0x01
        /*0010*/ 	.byte	0x02, 0x03, 0x03, 0x00, 0x02, 0x06, 0x01, 0x00, 0x04, 0x0b, 0x08, 0x00, 0x00, 0x00, 0x00, 0x00
        /*0020*/ 	.byte	0x00, 0x00, 0x00, 0x00


//--------------------- .nv.info.gluon_wgmma      --------------------------
	.section	.nv.info.gluon_wgmma,"",@"SHT_CUDA_INFO"
	.sectionflags	@""
	.align	4


	//----- nvinfo : EIATTR_CUDA_API_VERSION
	.align		4
        /*0000*/ 	.byte	0x04, 0x37
        /*0002*/ 	.short	(.L_7 - .L_6)
.L_6:
        /*0004*/ 	.word	0x00000082


	//----- nvinfo : EIATTR_KPARAM_INFO
	.align		4
.L_7:
        /*0008*/ 	.byte	0x04, 0x17
        /*000a*/ 	.short	(.L_9 - .L_8)
.L_8:
        /*000c*/ 	.word	0x00000000
        /*0010*/ 	.short	0x000a
        /*0012*/ 	.short	0x0048
        /*0014*/ 	.byte	0x00, 0xf4, 0x21, 0x00


	//----- nvinfo : EIATTR_KPARAM_INFO
	.align		4
.L_9:
        /*0018*/ 	.byte	0x04, 0x17
        /*001a*/ 	.short	(.L_11 - .L_10)
.L_10:
        /*001c*/ 	.word	0x00000000
        /*0020*/ 	.short	0x0009
        /*0022*/ 	.short	0x0040
        /*0024*/ 	.byte	0x00, 0xf4, 0x21, 0x00


	//----- nvinfo : EIATTR_KPARAM_INFO
	.align		4
.L_11:
        /*0028*/ 	.byte	0x04, 0x17
        /*002a*/ 	.short	(.L_13 - .L_12)
.L_12:
        /*002c*/ 	.word	0x00000000
        /*0030*/ 	.short	0x0008
        /*0032*/ 	.short	0x0038
        /*0034*/ 	.byte	0x00, 0xf0, 0x21, 0x00


	//----- nvinfo : EIATTR_KPARAM_INFO
	.align		4
.L_13:
        /*0038*/ 	.byte	0x04, 0x17
        /*003a*/ 	.short	(.L_15 - .L_14)
.L_14:
        /*003c*/ 	.word	0x00000000
        /*0040*/ 	.short	0x0007
        /*0042*/ 	.short	0x0030
        /*0044*/ 	.byte	0x00, 0xf0, 0x21, 0x00


	//----- nvinfo : EIATTR_KPARAM_INFO
	.align		4
.L_15:
        /*0048*/ 	.byte	0x04, 0x17
        /*004a*/ 	.short	(.L_17 - .L_16)
.L_16:
        /*004c*/ 	.word	0x00000000
        /*0050*/ 	.short	0x0006
        /*0052*/ 	.short	0x0028
        /*0054*/ 	.byte	0x00, 0xf0, 0x21, 0x00


	//----- nvinfo : EIATTR_KPARAM_INFO
	.align		4
.L_17:
        /*0058*/ 	.byte	0x04, 0x17
        /*005a*/ 	.short	(.L_19 - .L_18)
.L_18:
        /*005c*/ 	.word	0x00000000
        /*0060*/ 	.short	0x0005
        /*0062*/ 	.short	0x0020
        /*0064*/ 	.byte	0x00, 0xf0, 0x11, 0x00


	//----- nvinfo : EIATTR_KPARAM_INFO
	.align		4
.L_19:
        /*0068*/ 	.byte	0x04, 0x17
        /*006a*/ 	.short	(.L_21 - .L_20)
.L_20:
        /*006c*/ 	.word	0x00000000
        /*0070*/ 	.short	0x0004
        /*0072*/ 	.short	0x001c
        /*0074*/ 	.byte	0x00, 0xf0, 0x11, 0x00


	//----- nvinfo : EIATTR_KPARAM_INFO
	.align		4
.L_21:
        /*0078*/ 	.byte	0x04, 0x17
        /*007a*/ 	.short	(.L_23 - .L_22)
.L_22:
        /*007c*/ 	.word	0x00000000
        /*0080*/ 	.short	0x0003
        /*0082*/ 	.short	0x0018
        /*0084*/ 	.byte	0x00, 0xf0, 0x11, 0x00


	//----- nvinfo : EIATTR_KPARAM_INFO
	.align		4
.L_23:
        /*0088*/ 	.byte	0x04, 0x17
        /*008a*/ 	.short	(.L_25 - .L_24)
.L_24:
        /*008c*/ 	.word	0x00000000
        /*0090*/ 	.short	0x0002
        /*0092*/ 	.short	0x0010
        /*0094*/ 	.byte	0x00, 0xf4, 0x21, 0x00


	//----- nvinfo : EIATTR_KPARAM_INFO
	.align		4
.L_25:
        /*0098*/ 	.byte	0x04, 0x17
        /*009a*/ 	.short	(.L_27 - .L_26)
.L_26:
        /*009c*/ 	.word	0x00000000
        /*00a0*/ 	.short	0x0001
        /*00a2*/ 	.short	0x0008
        /*00a4*/ 	.byte	0x00, 0xf4, 0x21, 0x00


	//----- nvinfo : EIATTR_KPARAM_INFO
	.align		4
.L_27:
        /*00a8*/ 	.byte	0x04, 0x17
        /*00aa*/ 	.short	(.L_29 - .L_28)
.L_28:
        /*00ac*/ 	.word	0x00000000
        /*00b0*/ 	.short	0x0000
        /*00b2*/ 	.short	0x0000
        /*00b4*/ 	.byte	0x00, 0xf4, 0x21, 0x00


	//----- nvinfo : EIATTR_SPARSE_MMA_MASK
	.align		4
.L_29:
        /*00b8*/ 	.byte	0x03, 0x50
        /*00ba*/ 	.short	0x0000


	//----- nvinfo : EIATTR_MAXREG_COUNT
	.align		4
        /*00bc*/ 	.byte	0x03, 0x1b
        /*00be*/ 	.short	0x00ff


	//----- nvinfo : EIATTR_NUM_BARRIERS
	.align		4
        /*00c0*/ 	.byte	0x02, 0x4c
        /*00c2*/ 	.byte	0x01
	.zero		1


	//----- nvinfo : EIATTR_MERCURY_ISA_VERSION
	.align		4
        /*00c4*/ 	.byte	0x03, 0x5f
        /*00c6*/ 	.short	0x0101


	//----- nvinfo : EIATTR_INT_WARP_WIDE_INSTR_OFFSETS
	.align		4
        /*00c8*/ 	.byte	0x04, 0x31
        /*00ca*/ 	.short	(.L_31 - .L_30)


	//   ....[0]....
.L_30:
        /*00cc*/ 	.word	0x000012b0


	//   ....[1]....
        /*00d0*/ 	.word	0x000012d0


	//   ....[2]....
        /*00d4*/ 	.word	0x000012e0


	//   ....[3]....
        /*00d8*/ 	.word	0x000012f0


	//   ....[4]....
        /*00dc*/ 	.word	0x00001400


	//   ....[5]....
        /*00e0*/ 	.word	0x000016d0


	//   ....[6]....
        /*00e4*/ 	.word	0x000016e0


	//   ....[7]....
        /*00e8*/ 	.word	0x00001750


	//   ....[8]....
        /*00ec*/ 	.word	0x00001760


	//   ....[9]....
        /*00f0*/ 	.word	0x00001b30


	//   ....[10]....
        /*00f4*/ 	.word	0x00001b50


	//----- nvinfo : EIATTR_COOP_GROUP_MASK_REGIDS
	.align		4
.L_31:
        /*00f8*/ 	.byte	0x04, 0x29
        /*00fa*/ 	.short	(.L_33 - .L_32)


	//   ....[0]....
.L_32:
        /*00fc*/ 	.word	0xffffffff


	//   ....[1]....
        /*0100*/ 	.word	0xffffffff


	//   ....[2]....
        /*0104*/ 	.word	0xffffffff


	//----- nvinfo : EIATTR_COOP_GROUP_INSTR_OFFSETS
	.align		4
.L_33:
        /*0108*/ 	.byte	0x04, 0x28
        /*010a*/ 	.short	(.L_35 - .L_34)


	//   ....[0]....
.L_34:
        /*010c*/ 	.word	0x00000140


	//   ....[1]....
        /*0110*/ 	.word	0x000006e0


	//   ....[2]....
        /*0114*/ 	.word	0x00000cb0


	//----- nvinfo : EIATTR_MBARRIER_INSTR_OFFSETS
	.align		4
.L_35:
        /*0118*/ 	.byte	0x04, 0x39
        /*011a*/ 	.short	(.L_37 - .L_36)


	//   ....[0]....
.L_36:
        /*011c*/ 	.word	0x00001450
        /*0120*/ 	.word	0x000000ff
        /*0124*/ 	.word	0x00006000
        /*0128*/ 	.short	0x0100
        /*012a*/ 	.byte	0x08
	.zero		1


	//   ....[1]....
        /*012c*/ 	.word	0x00001470
        /*0130*/ 	.word	0x000000ff
        /*0134*/ 	.word	0x00006008
        /*0138*/ 	.short	0x0100
        /*013a*/ 	.byte	0x08
	.zero		1


	//   ....[2]....
        /*013c*/ 	.word	0x000014a0
        /*0140*/ 	.word	0x000000ff
        /*0144*/ 	.word	0x00006010
        /*0148*/ 	.short	0x0100
        /*014a*/ 	.byte	0x08
	.zero		1


	//   ....[3]....
        /*014c*/ 	.word	0x000014c0
        /*0150*/ 	.word	0x000000ff
        /*0154*/ 	.word	0x00006018
        /*0158*/ 	.short	0x0100
        /*015a*/ 	.byte	0x08
	.zero		1


	//   ....[4]....
        /*015c*/ 	.word	0x00001810
        /*0160*/ 	.word	0x000000ff
        /*0164*/ 	.word	0x00006000
        /*0168*/ 	.short	0x010a
        /*016a*/ 	.byte	0x09
	.zero		1


	//   ....[5]....
        /*016c*/ 	.word	0x00001a90
        /*0170*/ 	.word	0x000000ff
        /*0174*/ 	.word	0x00006000
        /*0178*/ 	.short	0x0108
        /*017a*/ 	.byte	0x08
	.zero		1


	//   ....[6]....
        /*017c*/ 	.word	0x00001ba0
        /*0180*/ 	.word	0x000000ff
        /*0184*/ 	.word	0x00006008
        /*0188*/ 	.short	0x0108
        /*018a*/ 	.byte	0x08
	.zero		1


	//   ....[7]....
        /*018c*/ 	.word	0x00001be0
        /*0190*/ 	.word	0x000000ff
        /*0194*/ 	.word	0x00006010
        /*0198*/ 	.short	0x0108
        /*019a*/ 	.byte	0x08
	.zero		1


	//   ....[8]....
        /*019c*/ 	.word	0x00001c00
        /*01a0*/ 	.word	0x000000ff
        /*01a4*/ 	.word	0x00006018
        /*01a8*/ 	.short	0x0108
        /*01aa*/ 	.byte	0x08
	.zero		1


	//   ....[9]....
        /*01ac*/ 	.word	0x00001d90
        /*01b0*/ 	.word	0x000000ff
        /*01b4*/ 	.word	0x00006000
        /*01b8*/ 	.short	0x010a
        /*01ba*/ 	.byte	0x09
	.zero		1


	//----- nvinfo : EIATTR_NUM_MBARRIERS
	.align		4
.L_37:
        /*01bc*/ 	.byte	0x03, 0x38
        /*01be*/ 	.short	0x0004


	//----- nvinfo : EIATTR_EXIT_INSTR_OFFSETS
	.align		4
        /*01c0*/ 	.byte	0x04, 0x1c
        /*01c2*/ 	.short	(.L_39 - .L_38)


	//   ....[0]....
.L_38:
        /*01c4*/ 	.word	0x00001d80


	//----- nvinfo : EIATTR_REQNTID
	.align		4
.L_39:
        /*01c8*/ 	.byte	0x04, 0x10
        /*01ca*/ 	.short	(.L_41 - .L_40)
.L_40:
        /*01cc*/ 	.word	0x00000100
        /*01d0*/ 	.word	0x00000001
        /*01d4*/ 	.word	0x00000001


	//----- nvinfo : EIATTR_CRS_STACK_SIZE
	.align		4
.L_41:
        /*01d8*/ 	.byte	0x04, 0x1e
        /*01da*/ 	.short	(.L_43 - .L_42)
.L_42:
        /*01dc*/ 	.word	0x00000000


	//----- nvinfo : EIATTR_CBANK_PARAM_SIZE
	.align		4
.L_43:
        /*01e0*/ 	.byte	0x03, 0x19
        /*01e2*/ 	.short	0x0050


	//----- nvinfo : EIATTR_PARAM_CBANK
	.align		4
        /*01e4*/ 	.byte	0x04, 0x0a
        /*01e6*/ 	.short	(.L_45 - .L_44)
	.align		4
.L_44:
        /*01e8*/ 	.word	index@(.nv.constant0.gluon_wgmma)
        /*01ec*/ 	.short	0x0210
        /*01ee*/ 	.short	0x0050


	//----- nvinfo : EIATTR_SW_WAR
	.align		4
.L_45:
        /*01f0*/ 	.byte	0x04, 0x36
        /*01f2*/ 	.short	(.L_47 - .L_46)
.L_46:
        /*01f4*/ 	.word	0x00000008
.L_47:


//--------------------- .nv.callgraph             --------------------------
	.section	.nv.callgraph,"",@"SHT_CUDA_CALLGRAPH"
	.align	4
	.sectionentsize	8
	.align		4
        /*0000*/ 	.word	0x00000000
	.align		4
        /*0004*/ 	.word	0xffffffff
	.align		4
        /*0008*/ 	.word	0x00000000
	.align		4
        /*000c*/ 	.word	0xfffffffe
	.align		4
        /*0010*/ 	.word	0x00000000
	.align		4
        /*0014*/ 	.word	0xfffffffd
	.align		4
        /*0018*/ 	.word	0x00000000
	.align		4
        /*001c*/ 	.word	0xfffffffc


//--------------------- .text.gluon_wgmma         --------------------------
	.section	.text.gluon_wgmma,"ax",@progbits
	.align	128
        .global         gluon_wgmma
        .type           gluon_wgmma,@function
        .size           gluon_wgmma,(.L_x_53 - gluon_wgmma)
        .other          gluon_wgmma,@"STO_CUDA_ENTRY STV_DEFAULT"
gluon_wgmma:
.text.gluon_wgmma:
[----:B------:R-:W-:Y:S01]  /*0000*/  LDC R1, c[0x0][0x28] ;  /* 0x00000a00ff017b82 */ /* 0x000fe20000000800 */
[----:B------:R-:W1:Y:S07]  /*0010*/  S2R R0, SR_TID.X ;  /* 0x0000000000007919 */ /* 0x000e6e0000002100 */
[----:B------:R-:W2:Y:S01]  /*0020*/  S2UR UR4, SR_CgaCtaId ;  /* 0x00000000000479c3 */ /* 0x000ea20000008800 */
[----:B------:R-:W-:Y:S01]  /*0030*/  UMOV UR8, 0x400 ;  /* 0x0000040000087882 */ /* 0x000fe20000000000 */
[----:B------:R-:W-:Y:S01]  /*0040*/  ULDC UR6, c[0x0][0xc] ;  /* 0x0000030000067ab9 */ /* 0x000fe20000000800 */
[----:B------:R-:W-:Y:S01]  /*0050*/  ULDC.64 UR26, c[0x0][0x250] ;  /* 0x00009400001a7ab9 */ /* 0x000fe20000000a00 */
[----:B------:R-:W-:Y:S04]  /*0060*/  BSSY B0, `(.L_x_0) ;  /* 0x000001e000007945 */ /* 0x000fe80003800000 */
[----:B------:R-:W3:Y:S08]  /*0070*/  LDC R9, c[0x0][0x230] ;  /* 0x00008c00ff097b82 */ /* 0x000ef00000000800 */
[----:B------:R-:W-:Y:S08]  /*0080*/  S2UR UR28, SR_CTAID.Y ;  /* 0x00000000001c79c3 */ /* 0x000ff00000002600 */
[----:B------:R-:W4:Y:S01]  /*0090*/  S2UR UR5, SR_CTAID.Z ;  /* 0x00000000000579c3 */ /* 0x000f220000002700 */
[----:B--2---:R-:W-:-:S03]  /*00a0*/  ULEA UR8, UR4, UR8, 0x18 ;  /* 0x0000000804087291 */ /* 0x004fc6000f8ec03f */
[----:B------:R-:W-:Y:S01]  /*00b0*/  ULDC UR4, c[0x0][0x10] ;  /* 0x0000040000047ab9 */ /* 0x000fe20000000800 */
[----:B-1----:R-:W-:-:S03]  /*00c0*/  LOP3.LUT R7, R0, 0xff, RZ, 0xc0, !PT ;  /* 0x000000ff00077812 */ /* 0x002fc600078ec0ff */
[----:B------:R-:W1:Y:S01]  /*00d0*/  S2UR UR29, SR_CTAID.X ;  /* 0x00000000001d79c3 */ /* 0x000e620000002500 */
[----:B---3--:R-:W-:Y:S01]  /*00e0*/  VIADD R6, R9, 0xffffffff ;  /* 0xffffffff09067836 */ /* 0x008fe20000000000 */
[C---:B------:R-:W-:Y:S02]  /*00f0*/  ISETP.GE.U32.AND P0, PT, R7.reuse, 0x20, PT ;  /* 0x000000200700780c */ /* 0x040fe40003f06070 */
[C---:B------:R-:W-:Y:S02]  /*0100*/  ISETP.NE.U32.AND P2, PT, R7.reuse, RZ, PT ;  /* 0x000000ff0700720c */ /* 0x040fe40003f45070 */
[----:B------:R-:W-:Y:S02]  /*0110*/  LEA R3, R7, UR8, 0x2 ;  /* 0x0000000807037c11 */ /* 0x000fe4000f8e10ff */
[----:B------:R-:W2:Y:S07]  /*0120*/  LDC R2, c[0x0][0x228] ;  /* 0x00008a00ff027b82 */ /* 0x000eae0000000800 */
[----:B------:R3:W-:Y:S01]  /*0130*/  @!P0 STS [R3], RZ ;  /* 0x000000ff03008388 */ /* 0x0007e20000000800 */
[----:B------:R-:W-:-:S03]  /*0140*/  NOP ;  /* 0x0000000000007918 */ /* 0x000fc60000000000 */
[----:B------:R3:W-:Y:S01]  /*0150*/  @!P2 STS [UR8+0x20], R6 ;  /* 0x00002006ff00a988 */ /* 0x0007e20008000808 */
[----:B----4-:R-:W-:-:S04]  /*0160*/  UIMAD UR4, UR5, UR4, UR28 ;  /* 0x00000004050472a4 */ /* 0x010fc8000f8e021c */
[----:B-1----:R-:W-:-:S04]  /*0170*/  UIMAD UR4, UR4, UR6, UR29 ;  /* 0x00000006040472a4 */ /* 0x002fc8000f8e021d */
[----:B------:R-:W-:Y:S01]  /*0180*/  UIMAD UR5, UR4, 0x180, URZ ;  /* 0x00000180040578a4 */ /* 0x000fe2000f8e023f */
[----:B--2---:R-:W-:Y:S02]  /*0190*/  VIADD R2, R2, 0xffffffff ;  /* 0xffffffff02027836 */ /* 0x004fe40000000000 */
[----:B------:R-:W-:Y:S01]  /*01a0*/  UMOV UR4, URZ ;  /* 0x0000003f00047c82 */ /* 0x000fe20008000000 */
[----:B------:R-:W-:-:S04]  /*01b0*/  UIADD3 UR6, UP0, UR5, UR26, URZ ;  /* 0x0000001a05067290 */ /* 0x000fc8000ff1e03f */
[----:B------:R-:W-:Y:S01]  /*01c0*/  ULEA.HI.X.SX32 UR7, UR5, UR27, 0x1, UP0 ;  /* 0x0000001b05077291 */ /* 0x000fe200080f0e3f */
[----:B---3--:R-:W-:Y:S11]  /*01d0*/  @P2 BRA `(.L_x_1) ;  /* 0x0000000000182947 */ /* 0x008ff60003800000 */
[----:B------:R-:W1:Y:S01]  /*01e0*/  LDS R4, [UR8+0x8] ;  /* 0x00000808ff047984 */ /* 0x000e620008000800 */
[----:B------:R-:W2:Y:S01]  /*01f0*/  LDC.64 R10, c[0x0][0x210] ;  /* 0x00008400ff0a7b82 */ /* 0x000ea20000000a00 */
[----:B------:R-:W-:Y:S02]  /*0200*/  IMAD.MOV.U32 R5, RZ, RZ, 0x70 ;  /* 0x00000070ff057424 */ /* 0x000fe400078e00ff */
[----:B--2---:R2:W-:Y:S03]  /*0210*/  STS.64 [UR8], R10 ;  /* 0x0000000aff007988 */ /* 0x0045e60008000a08 */
[----:B-1----:R-:W-:-:S05]  /*0220*/  LOP3.LUT R4, R4, 0x10, R5, 0xd8, !PT ;  /* 0x0000001004047812 */ /* 0x002fca00078ed805 */
[----:B------:R2:W-:Y:S02]  /*0230*/  STS [UR8+0x8], R4 ;  /* 0x00000804ff007988 */ /* 0x0005e40008000808 */
.L_x_1:
[----:B------:R-:W-:Y:S05]  /*0240*/  BSYNC B0 ;  /* 0x0000000000007941 */ /* 0x000fea0003800000 */
.L_x_0:
[----:B------:R-:W-:Y:S04]  /*0250*/  BSSY B0, `(.L_x_2) ;  /* 0x000000a000007945 */ /* 0x000fe80003800000 */
[----:B------:R-:W-:Y:S05]  /*0260*/  @P2 BRA `(.L_x_3) ;  /* 0x0000000000202947 */ /* 0x000fea0003800000 */
[----:B--2---:R-:W1:Y:S01]  /*0270*/  LDS R4, [UR8+0x34] ;  /* 0x00003408ff047984 */ /* 0x004e620008000800 */
[----:B------:R-:W-:Y:S02]  /*0280*/  IMAD.MOV.U32 R5, RZ, RZ, 0x1f000000 ;  /* 0x1f000000ff057424 */ /* 0x000fe400078e00ff */
[----:B------:R-:W-:Y:S01]  /*0290*/  @!P2 IMAD.MOV.U32 R8, RZ, RZ, 0x7f ;  /* 0x0000007fff08a424 */ /* 0x000fe200078e00ff */
[----:B------:R-:W2:Y:S02]  /*02a0*/  @!P2 LDS R11, [UR8+0x38] ;  /* 0x00003808ff0ba984 */ /* 0x000ea40008000800 */
[----:B-1----:R-:W-:Y:S02]  /*02b0*/  LOP3.LUT R4, R4, 0xff000000, R5, 0xb8, !PT ;  /* 0xff00000004047812 */ /* 0x002fe400078eb805 */
[----:B--2---:R-:W-:-:S03]  /*02c0*/  @!P2 LOP3.LUT R5, R11, 0xff, R8, 0xb8, !PT ;  /* 0x000000ff0b05a812 */ /* 0x004fc600078eb808 */
[----:B------:R1:W-:Y:S04]  /*02d0*/  STS [UR8+0x34], R4 ;  /* 0x00003404ff007988 */ /* 0x0003e80008000808 */
[----:B------:R1:W-:Y:S02]  /*02e0*/  @!P2 STS [UR8+0x38], R5 ;  /* 0x00003805ff00a988 */ /* 0x0003e40008000808 */
.L_x_3:
[----:B------:R-:W-:Y:S05]  /*02f0*/  BSYNC B0 ;  /* 0x0000000000007941 */ /* 0x000fea0003800000 */
.L_x_2:
[----:B------:R-:W-:Y:S04]  /*0300*/  BSSY B0, `(.L_x_4) ;  /* 0x000000a000007945 */ /* 0x000fe80003800000 */
[----:B------:R-:W-:Y:S05]  /*0310*/  @P2 BRA `(.L_x_5) ;  /* 0x0000000000202947 */ /* 0x000fea0003800000 */
[----:B-12---:R-:W1:Y:S01]  /*0320*/  LDS R4, [UR8+0x1c] ;  /* 0x00001c08ff047984 */ /* 0x006e620008000800 */
[----:B------:R-:W2:Y:S03]  /*0330*/  LDC.64 R12, c[0x0][0x238] ;  /* 0x00008e00ff0c7b82 */ /* 0x000ea60000000a00 */
[----:B------:R3:W-:Y:S01]  /*0340*/  STS [UR8+0x24], R2 ;  /* 0x00002402ff007988 */ /* 0x0007e20008000808 */
[--C-:B--2---:R-:W-:Y:S02]  /*0350*/  SHF.R.U32.HI R11, RZ, 0x4, R13.reuse ;  /* 0x00000004ff0b7819 */ /* 0x104fe4000001160d */
[----:B------:R-:W-:-:S05]  /*0360*/  SHF.R.U64 R5, R12, 0x4, R13 ;  /* 0x000000040c057819 */ /* 0x000fca000000120d */
[----:B------:R3:W-:Y:S01]  /*0370*/  STS [UR8+0xc], R5 ;  /* 0x00000c05ff007988 */ /* 0x0007e20008000808 */
[----:B-1----:R-:W-:-:S05]  /*0380*/  LOP3.LUT R4, R4, 0xf, R11, 0xb8, !PT ;  /* 0x0000000f04047812 */ /* 0x002fca00078eb80b */
[----:B------:R3:W-:Y:S02]  /*0390*/  STS [UR8+0x1c], R4 ;  /* 0x00001c04ff007988 */ /* 0x0007e40008000808 */
.L_x_5:
[----:B------:R-:W-:Y:S05]  /*03a0*/  BSYNC B0 ;  /* 0x0000000000007941 */ /* 0x000fea0003800000 */
.L_x_4:
[----:B------:R-:W-:Y:S04]  /*03b0*/  BSSY B1, `(.L_x_6) ;  /* 0x000001d000017945 */ /* 0x000fe80003800000 */
[----:B------:R-:W-:Y:S04]  /*03c0*/  BSSY B0, `(.L_x_7) ;  /* 0x0000018000007945 */ /* 0x000fe80003800000 */
[----:B------:R-:W-:Y:S05]  /*03d0*/  @P2 BRA `(.L_x_8) ;  /* 0x00000000001c2947 */ /* 0x000fea0003800000 */
[----:B-123--:R-:W1:Y:S02]  /*03e0*/  LDS R4, [UR8+0x34] ;  /* 0x00003408ff047984 */ /* 0x00ee640008000800 */
[----:B-1----:R-:W-:-:S05]  /*03f0*/  LOP3.LUT R4, R4, 0x7, RZ, 0xb8, !PT ;  /* 0x0000000704047812 */ /* 0x002fca00078eb8ff */
[----:B------:R1:W-:Y:S01]  /*0400*/  STS [UR8+0x34], R4 ;  /* 0x00003404ff007988 */ /* 0x0003e20008000808 */
[----:B------:R-:W-:Y:S05]  /*0410*/  @P2 BRA `(.L_x_9) ;  /* 0x00000000001c2947 */ /* 0x000fea0003800000 */
[----:B-1----:R-:W1:Y:S02]  /*0420*/  LDS R4, [UR8+0x34] ;  /* 0x00003408ff047984 */ /* 0x002e640008000800 */
[----:B-1----:R-:W-:-:S05]  /*0430*/  LOP3.LUT R4, R4, 0x38, RZ, 0xb8, !PT ;  /* 0x0000003804047812 */ /* 0x002fca00078eb8ff */
[----:B------:R4:W-:Y:S02]  /*0440*/  STS [UR8+0x34], R4 ;  /* 0x00003404ff007988 */ /* 0x0009e40008000808 */
.L_x_8:
[----:B------:R-:W-:Y:S05]  /*0450*/  @P2 BRA `(.L_x_10) ;  /* 0x00000000001c2947 */ /* 0x000fea0003800000 */
[----:B-1234-:R-:W1:Y:S02]  /*0460*/  LDS R4, [UR8+0x8] ;  /* 0x00000808ff047984 */ /* 0x01ee640008000800 */
[----:B-1----:R-:W-:-:S05]  /*0470*/  LOP3.LUT R4, R4, 0x780, RZ, 0xb8, !PT ;  /* 0x0000078004047812 */ /* 0x002fca00078eb8ff */
[----:B------:R2:W-:Y:S02]  /*0480*/  STS [UR8+0x8], R4 ;  /* 0x00000804ff007988 */ /* 0x0005e40008000808 */
.L_x_9:
[----:B------:R-:W-:Y:S05]  /*0490*/  @P2 BRA `(.L_x_11) ;  /* 0x0000000000282947 */ /* 0x000fea0003800000 */
[----:B-12---:R-:W1:Y:S02]  /*04a0*/  LDS R4, [UR8+0x8] ;  /* 0x00000808ff047984 */ /* 0x006e640008000800 */
[----:B-1----:R-:W-:-:S05]  /*04b0*/  LOP3.LUT R4, R4, 0x1800, RZ, 0xb8, !PT ;  /* 0x0000180004047812 */ /* 0x002fca00078eb8ff */
[----:B------:R5:W-:Y:S02]  /*04c0*/  STS [UR8+0x8], R4 ;  /* 0x00000804ff007988 */ /* 0x000be40008000808 */
.L_x_10:
[----:B------:R-:W-:Y:S05]  /*04d0*/  @P2 BREAK B0 ;  /* 0x0000000000002942 */ /* 0x000fea0003800000 */
[----:B------:R-:W-:Y:S05]  /*04e0*/  @P2 BRA `(.L_x_12) ;  /* 0x0000000000242947 */ /* 0x000fea0003800000 */
[----:B-1-3--:R-:W1:Y:S01]  /*04f0*/  LDS R5, [UR8+0x8] ;  /* 0x00000808ff057984 */ /* 0x00ae620008000800 */
[----:B--2-45:R-:W-:-:S05]  /*0500*/  IMAD.MOV.U32 R4, RZ, RZ, 0x6000 ;  /* 0x00006000ff047424 */ /* 0x034fca00078e00ff */
[----:B-1----:R-:W-:-:S04]  /*0510*/  LOP3.LUT R4, R5, 0x2000, R4, 0xd8, !PT ;  /* 0x0000200005047812 */ /* 0x002fc800078ed804 */
[----:B------:R-:W-:-:S05]  /*0520*/  LOP3.LUT R4, R4, 0x400000, RZ, 0xb8, !PT ;  /* 0x0040000004047812 */ /* 0x000fca00078eb8ff */
[----:B------:R3:W-:Y:S02]  /*0530*/  STS [UR8+0x8], R4 ;  /* 0x00000804ff007988 */ /* 0x0007e40008000808 */
.L_x_11:
[----:B------:R-:W-:Y:S05]  /*0540*/  BSYNC B0 ;  /* 0x0000000000007941 */ /* 0x000fea0003800000 */
.L_x_7:
[----:B-123--:R-:W1:Y:S02]  /*0550*/  @!P2 LDS R4, [UR8+0x8] ;  /* 0x00000808ff04a984 */ /* 0x00ee640008000800 */
[----:B-1----:R-:W-:-:S05]  /*0560*/  @!P2 LOP3.LUT R4, R4, 0x8000, RZ, 0xb8, !PT ;  /* 0x000080000404a812 */ /* 0x002fca00078eb8ff */
[----:B------:R1:W-:Y:S02]  /*0570*/  @!P2 STS [UR8+0x8], R4 ;  /* 0x00000804ff00a988 */ /* 0x0003e40008000808 */
.L_x_12:
[----:B------:R-:W-:Y:S05]  /*0580*/  BSYNC B1 ;  /* 0x0000000000017941 */ /* 0x000fea0003800000 */
.L_x_6:
[----:B------:R-:W-:Y:S05]  /*0590*/  WARPSYNC.ALL ;  /* 0x0000000000007948 */ /* 0x000fea0003800000 */
[----:B------:R-:W-:Y:S05]  /*05a0*/  @P0 BRA `(.L_x_13) ;  /* 0x0000000000280947 */ /* 0x000fea0003800000 */
[----:B-12345:R-:W1:Y:S01]  /*05b0*/  S2R R4, SR_LANEID ;  /* 0x0000000000047919 */ /* 0x03ee620000000000 */
[----:B------:R-:W-:Y:S05]  /*05c0*/  WARPSYNC.ALL ;  /* 0x0000000000007948 */ /* 0x000fea0003800000 */
[----:B-1----:R-:W-:-:S05]  /*05d0*/  IMAD.SHL.U32 R8, R4, 0x4, RZ ;  /* 0x0000000404087824 */ /* 0x002fca00078e00ff */
[----:B------:R-:W1:Y:S01]  /*05e0*/  LDS R11, [R8+UR8] ;  /* 0x00000008080b7984 */ /* 0x000e620008000800 */
[----:B------:R-:W-:-:S05]  /*05f0*/  IADD3 R4, P1, R8, UR6, RZ ;  /* 0x0000000608047c10 */ /* 0x000fca000ff3e0ff */
[----:B------:R-:W-:-:S05]  /*0600*/  IMAD.X R5, RZ, RZ, UR7, P1 ;  /* 0x00000007ff057e24 */ /* 0x000fca00088e06ff */
[----:B-1----:R1:W2:Y:S01]  /*0610*/  ATOMG.E.EXCH.STRONG.GPU PT, RZ, [R4], R11 ;  /* 0x0000000b04ff73a8 */ /* 0x0022a200041ee100 */
[----:B------:R-:W-:-:S04]  /*0620*/  DEPBAR {5,4,3,2,1,0} ;  /* 0x0000003f0000791a */ /* 0x000fc80000000000 */
[----:B------:R1:W-:Y:S01]  /*0630*/  UTMACCTL.IV [UR6] ;  /* 0x00000000060079b9 */ /* 0x0003e20008000000 */
[----:B------:R-:W-:Y:S01]  /*0640*/  NOP ;  /* 0x0000000000007918 */ /* 0x000fe20000000000 */
.L_x_13:
[----:B------:R-:W-:Y:S05]  /*0650*/  @P0 BRA `(.L_x_14) ;  /* 0x00000000000c0947 */ /* 0x000fea0003800000 */
[----:B------:R0:W-:Y:S01]  /*0660*/  UTMACMDFLUSH ;  /* 0x00000000000079b7 */ /* 0x0001e20000000000 */
[----:B------:R-:W-:Y:S05]  /*0670*/  @P0 BRA `(.L_x_14) ;  /* 0x0000000000040947 */ /* 0x000fea0003800000 */
[----:B------:R-:W-:-:S04]  /*0680*/  DEPBAR.LE SB0, 0x0 ;  /* 0x000080000000791a */ /* 0x000fc80000000000 */
.L_x_14:
[----:B------:R-:W-:Y:S05]  /*0690*/  WARPSYNC.ALL ;  /* 0x0000000000007948 */ /* 0x000fea0003800000 */
[----:B--2---:R-:W-:Y:S06]  /*06a0*/  BAR.SYNC.DEFER_BLOCKING 0x0 ;  /* 0x0000000000007b1d */ /* 0x004fec0000010000 */
[----:B------:R-:W-:Y:S02]  /*06b0*/  BSSY B1, `(.L_x_15) ;  /* 0x000000b000017945 */ /* 0x000fe40003800000 */
[----:B------:R-:W-:Y:S06]  /*06c0*/  BAR.SYNC.DEFER_BLOCKING 0x0 ;  /* 0x0000000000007b1d */ /* 0x000fec0000010000 */
[----:B------:R2:W-:Y:S01]  /*06d0*/  @!P0 STS [R3], RZ ;  /* 0x000000ff03008388 */ /* 0x0005e20000000800 */
[----:B------:R-:W-:Y:S01]  /*06e0*/  NOP ;  /* 0x0000000000007918 */ /* 0x000fe20000000000 */
[----:B------:R-:W-:Y:S05]  /*06f0*/  @P2 BRA `(.L_x_16) ;  /* 0x0000000000182947 */ /* 0x000fea0003800000 */
[----:B-1-345:R-:W1:Y:S01]  /*0700*/  LDS R4, [UR8+0x8] ;  /* 0x00000808ff047984 */ /* 0x03ae620008000800 */
[----:B------:R-:W3:Y:S01]  /*0710*/  LDC.64 R10, c[0x0][0x218] ;  /* 0x00008600ff0a7b82 */ /* 0x000ee20000000a00 */
[----:B------:R-:W-:Y:S02]  /*0720*/  IMAD.MOV.U32 R5, RZ, RZ, 0x70 ;  /* 0x00000070ff057424 */ /* 0x000fe400078e00ff */
[----:B---3--:R3:W-:Y:S03]  /*0730*/  STS.64 [UR8], R10 ;  /* 0x0000000aff007988 */ /* 0x0087e60008000a08 */
[----:B-1----:R-:W-:-:S05]  /*0740*/  LOP3.LUT R4, R4, 0x10, R5, 0xd8, !PT ;  /* 0x0000001004047812 */ /* 0x002fca00078ed805 */
[----:B------:R3:W-:Y:S02]  /*0750*/  STS [UR8+0x8], R4 ;  /* 0x00000804ff007988 */ /* 0x0007e40008000808 */
.L_x_16:
[----:B-1----:R-:W-:Y:S05]  /*0760*/  BSYNC B1 ;  /* 0x0000000000017941 */ /* 0x002fea0003800000 */
.L_x_15:
[----:B------:R-:W-:Y:S04]  /*0770*/  BSSY B2, `(.L_x_17) ;  /* 0x000000f000027945 */ /* 0x000fe80003800000 */
[----:B------:R-:W-:Y:S04]  /*0780*/  BSSY B1, `(.L_x_18) ;  /* 0x000000c000017945 */ /* 0x000fe80003800000 */
[----:B------:R-:W-:Y:S05]  /*0790*/  @P2 BRA `(.L_x_19) ;  /* 0x0000000000282947 */ /* 0x000fea0003800000 */
[----:B---345:R-:W1:Y:S01]  /*07a0*/  LDS R4, [UR8+0x34] ;  /* 0x00003408ff047984 */ /* 0x038e620008000800 */
[----:B------:R-:W-:Y:S01]  /*07b0*/  IMAD.MOV.U32 R5, RZ, RZ, 0x1f000000 ;  /* 0x1f000000ff057424 */ /* 0x000fe200078e00ff */
[----:B------:R-:W-:Y:S05]  /*07c0*/  @P2 BREAK B1 ;  /* 0x0000000000012942 */ /* 0x000fea0003800000 */
[----:B-1----:R-:W-:-:S05]  /*07d0*/  LOP3.LUT R4, R4, 0xff000000, R5, 0xb8, !PT ;  /* 0xff00000004047812 */ /* 0x002fca00078eb805 */
[----:B------:R1:W-:Y:S01]  /*07e0*/  STS [UR8+0x34], R4 ;  /* 0x00003404ff007988 */ /* 0x0003e20008000808 */
[----:B------:R-:W-:Y:S05]  /*07f0*/  @P2 BRA `(.L_x_20) ;  /* 0x0000000000182947 */ /* 0x000fea0003800000 */
[----:B------:R-:W3:Y:S01]  /*0800*/  LDS R5, [UR8+0x38] ;  /* 0x00003808ff057984 */ /* 0x000ee20008000800 */
[----:B-1----:R-:W-:-:S05]  /*0810*/  IMAD.MOV.U32 R4, RZ, RZ, 0x3f ;  /* 0x0000003fff047424 */ /* 0x002fca00078e00ff */
[----:B---3--:R-:W-:-:S05]  /*0820*/  LOP3.LUT R4, R5, 0xff, R4, 0xb8, !PT ;  /* 0x000000ff05047812 */ /* 0x008fca00078eb804 */
[----:B------:R1:W-:Y:S02]  /*0830*/  STS [UR8+0x38], R4 ;  /* 0x00003804ff007988 */ /* 0x0003e40008000808 */
.L_x_19:
[----:B------:R-:W-:Y:S05]  /*0840*/  BSYNC B1 ;  /* 0x0000000000017941 */ /* 0x000fea0003800000 */
.L_x_18:
[----:B------:R1:W-:Y:S02]  /*0850*/  @!P2 STS [UR8+0x20], R6 ;  /* 0x00002006ff00a988 */ /* 0x0003e40008000808 */
.L_x_20:
[----:B------:R-:W-:Y:S05]  /*0860*/  BSYNC B2 ;  /* 0x0000000000027941 */ /* 0x000fea0003800000 */
.L_x_17:
[----:B------:R-:W-:Y:S05]  /*0870*/  WARPSYNC.ALL ;  /* 0x0000000000007948 */ /* 0x000fea0003800000 */
[----:B-1----:R-:W1:Y:S01]  /*0880*/  LDC R6, c[0x0][0x22c] ;  /* 0x00008b00ff067b82 */ /* 0x002e620000000800 */
[----:B------:R-:W-:Y:S01]  /*0890*/  BSSY B2, `(.L_x_21) ;  /* 0x000000b000027945 */ /* 0x000fe20003800000 */
[----:B-1----:R-:W-:-:S03]  /*08a0*/  VIADD R6, R6, 0xffffffff ;  /* 0xffffffff06067836 */ /* 0x002fc60000000000 */
[----:B------:R-:W-:Y:S05]  /*08b0*/  @P2 BRA `(.L_x_22) ;  /* 0x0000000000202947 */ /* 0x000fea0003800000 */
[----:B---345:R-:W1:Y:S01]  /*08c0*/  LDS R4, [UR8+0x1c] ;  /* 0x00001c08ff047984 */ /* 0x038e620008000800 */
[----:B------:R-:W3:Y:S03]  /*08d0*/  LDC.64 R12, c[0x0][0x240] ;  /* 0x00009000ff0c7b82 */ /* 0x000ee60000000a00 */
[----:B------:R4:W-:Y:S01]  /*08e0*/  STS [UR8+0x24], R6 ;  /* 0x00002406ff007988 */ /* 0x0009e20008000808 */
[--C-:B---3--:R-:W-:Y:S02]  /*08f0*/  SHF.R.U32.HI R11, RZ, 0x4, R13.reuse ;  /* 0x00000004ff0b7819 */ /* 0x108fe4000001160d */
[----:B------:R-:W-:-:S05]  /*0900*/  SHF.R.U64 R5, R12, 0x4, R13 ;  /* 0x000000040c057819 */ /* 0x000fca000000120d */
[----:B------:R4:W-:Y:S01]  /*0910*/  STS [UR8+0xc], R5 ;  /* 0x00000c05ff007988 */ /* 0x0009e20008000808 */
[----:B-1----:R-:W-:-:S05]  /*0920*/  LOP3.LUT R4, R4, 0xf, R11, 0xb8, !PT ;  /* 0x0000000f04047812 */ /* 0x002fca00078eb80b */
[----:B------:R4:W-:Y:S02]  /*0930*/  STS [UR8+0x1c], R4 ;  /* 0x00001c04ff007988 */ /* 0x0009e40008000808 */
.L_x_22:
[----:B------:R-:W-:Y:S05]  /*0940*/  BSYNC B2 ;  /* 0x0000000000027941 */ /* 0x000fea0003800000 */
.L_x_21:
[----:B------:R-:W-:Y:S04]  /*0950*/  BSSY B3, `(.L_x_23) ;  /* 0x000001d000037945 */ /* 0x000fe80003800000 */
[----:B------:R-:W-:Y:S04]  /*0960*/  BSSY B2, `(.L_x_24) ;  /* 0x0000018000027945 */ /* 0x000fe80003800000 */
[----:B------:R-:W-:Y:S05]  /*0970*/  @P2 BRA `(.L_x_25) ;  /* 0x00000000001c2947 */ /* 0x000fea0003800000 */
[----:B---345:R-:W1:Y:S02]  /*0980*/  LDS R4, [UR8+0x34] ;  /* 0x00003408ff047984 */ /* 0x038e640008000800 */
[----:B-1----:R-:W-:-:S05]  /*0990*/  LOP3.LUT R4, R4, 0x7, RZ, 0xb8, !PT ;  /* 0x0000000704047812 */ /* 0x002fca00078eb8ff */
[----:B------:R1:W-:Y:S01]  /*09a0*/  STS [UR8+0x34], R4 ;  /* 0x00003404ff007988 */ /* 0x0003e20008000808 */
[----:B------:R-:W-:Y:S05]  /*09b0*/  @P2 BRA `(.L_x_26) ;  /* 0x00000000001c2947 */ /* 0x000fea0003800000 */
[----:B-1----:R-:W1:Y:S02]  /*09c0*/  LDS R4, [UR8+0x34] ;  /* 0x00003408ff047984 */ /* 0x002e640008000800 */
[----:B-1----:R-:W-:-:S05]  /*09d0*/  LOP3.LUT R4, R4, 0x38, RZ, 0xb8, !PT ;  /* 0x0000003804047812 */ /* 0x002fca00078eb8ff */
[----:B------:R1:W-:Y:S02]  /*09e0*/  STS [UR8+0x34], R4 ;  /* 0x00003404ff007988 */ /* 0x0003e40008000808 */
.L_x_25:
[----:B------:R-:W-:Y:S05]  /*09f0*/  @P2 BRA `(.L_x_27) ;  /* 0x00000000001c2947 */ /* 0x000fea0003800000 */
[----:B-1-345:R-:W1:Y:S02]  /*0a00*/  LDS R4, [UR8+0x8] ;  /* 0x00000808ff047984 */ /* 0x03ae640008000800 */
[----:B-1----:R-:W-:-:S05]  /*0a10*/  LOP3.LUT R4, R4, 0x780, RZ, 0xb8, !PT ;  /* 0x0000078004047812 */ /* 0x002fca00078eb8ff */
[----:B------:R3:W-:Y:S02]  /*0a20*/  STS [UR8+0x8], R4 ;  /* 0x00000804ff007988 */ /* 0x0007e40008000808 */
.L_x_26:
[----:B------:R-:W-:Y:S05]  /*0a30*/  @P2 BRA `(.L_x_28) ;  /* 0x0000000000282947 */ /* 0x000fea0003800000 */
[----:B-1-3--:R-:W1:Y:S02]  /*0a40*/  LDS R4, [UR8+0x8] ;  /* 0x00000808ff047984 */ /* 0x00ae640008000800 */
[----:B-1----:R-:W-:-:S05]  /*0a50*/  LOP3.LUT R4, R4, 0x1800, RZ, 0xb8, !PT ;  /* 0x0000180004047812 */ /* 0x002fca00078eb8ff */
[----:B------:R1:W-:Y:S02]  /*0a60*/  STS [UR8+0x8], R4 ;  /* 0x00000804ff007988 */ /* 0x0003e40008000808 */
.L_x_27:
[----:B------:R-:W-:Y:S05]  /*0a70*/  @P2 BREAK B2 ;  /* 0x0000000000022942 */ /* 0x000fea0003800000 */
[----:B------:R-:W-:Y:S05]  /*0a80*/  @P2 BRA `(.L_x_29) ;  /* 0x0000000000242947 */ /* 0x000fea0003800000 */
[----:B-1-345:R-:W1:Y:S01]  /*0a90*/  LDS R4, [UR8+0x8] ;  /* 0x00000808ff047984 */ /* 0x03ae620008000800 */
[----:B------:R-:W-:-:S05]  /*0aa0*/  IMAD.MOV.U32 R5, RZ, RZ, 0x6000 ;  /* 0x00006000ff057424 */ /* 0x000fca00078e00ff */
[----:B-1----:R-:W-:-:S04]  /*0ab0*/  LOP3.LUT R4, R4, 0x2000, R5, 0xd8, !PT ;  /* 0x0000200004047812 */ /* 0x002fc800078ed805 */
[----:B------:R-:W-:-:S05]  /*0ac0*/  LOP3.LUT R4, R4, 0x400000, RZ, 0xb8, !PT ;  /* 0x0040000004047812 */ /* 0x000fca00078eb8ff */
[----:B------:R4:W-:Y:S02]  /*0ad0*/  STS [UR8+0x8], R4 ;  /* 0x00000804ff007988 */ /* 0x0009e40008000808 */
.L_x_28:
[----:B------:R-:W-:Y:S05]  /*0ae0*/  BSYNC B2 ;  /* 0x0000000000027941 */ /* 0x000fea0003800000 */
.L_x_24:
[----:B-1-34-:R-:W1:Y:S02]  /*0af0*/  @!P2 LDS R4, [UR8+0x8] ;  /* 0x00000808ff04a984 */ /* 0x01ae640008000800 */
[----:B-1----:R-:W-:-:S05]  /*0b00*/  @!P2 LOP3.LUT R4, R4, 0x8000, RZ, 0xb8, !PT ;  /* 0x000080000404a812 */ /* 0x002fca00078eb8ff */
[----:B------:R1:W-:Y:S02]  /*0b10*/  @!P2 STS [UR8+0x8], R4 ;  /* 0x00000804ff00a988 */ /* 0x0003e40008000808 */
.L_x_29:
[----:B------:R-:W-:Y:S05]  /*0b20*/  BSYNC B3 ;  /* 0x0000000000037941 */ /* 0x000fea0003800000 */
.L_x_23:
[----:B------:R-:W-:Y:S05]  /*0b30*/  WARPSYNC.ALL ;  /* 0x0000000000007948 */ /* 0x000fea0003800000 */
[----:B------:R-:W-:-:S04]  /*0b40*/  UIADD3 UR25, UR5, 0x80, URZ ;  /* 0x0000008005197890 */ /* 0x000fc8000fffe03f */
[----:B------:R-:W-:-:S04]  /*0b50*/  UIADD3 UR24, UP0, UR25, UR26, URZ ;  /* 0x0000001a19187290 */ /* 0x000fc8000ff1e03f */
[----:B------:R-:W-:Y:S01]  /*0b60*/  ULEA.HI.X.SX32 UR25, UR25, UR27, 0x1, UP0 ;  /* 0x0000001b19197291 */ /* 0x000fe200080f0e3f */
[----:B------:R-:W-:Y:S11]  /*0b70*/  @P0 BRA `(.L_x_30) ;  /* 0x0000000000280947 */ /* 0x000ff60003800000 */
[----:B-1-345:R-:W1:Y:S01]  /*0b80*/  S2R R4, SR_LANEID ;  /* 0x0000000000047919 */ /* 0x03ae620000000000 */
[----:B------:R-:W-:Y:S05]  /*0b90*/  WARPSYNC.ALL ;  /* 0x0000000000007948 */ /* 0x000fea0003800000 */
[----:B-1----:R-:W-:-:S05]  /*0ba0*/  IMAD.SHL.U32 R8, R4, 0x4, RZ ;  /* 0x0000000404087824 */ /* 0x002fca00078e00ff */
[----:B------:R-:W1:Y:S01]  /*0bb0*/  LDS R11, [R8+UR8] ;  /* 0x00000008080b7984 */ /* 0x000e620008000800 */
[----:B------:R-:W-:-:S05]  /*0bc0*/  IADD3 R4, P1, R8, UR24, RZ ;  /* 0x0000001808047c10 */ /* 0x000fca000ff3e0ff */
[----:B------:R-:W-:-:S05]  /*0bd0*/  IMAD.X R5, RZ, RZ, UR25, P1 ;  /* 0x00000019ff057e24 */ /* 0x000fca00088e06ff */
[----:B-1----:R1:W3:Y:S01]  /*0be0*/  ATOMG.E.EXCH.STRONG.GPU PT, RZ, [R4], R11 ;  /* 0x0000000b04ff73a8 */ /* 0x0022e200041ee100 */
[----:B------:R-:W-:-:S04]  /*0bf0*/  DEPBAR {5,4,3,2,1,0} ;  /* 0x0000003f0000791a */ /* 0x000fc80000000000 */
[----:B------:R1:W-:Y:S01]  /*0c00*/  UTMACCTL.IV [UR24] ;  /* 0x00000000180079b9 */ /* 0x0003e20008000000 */
[----:B------:R-:W-:Y:S01]  /*0c10*/  NOP ;  /* 0x0000000000007918 */ /* 0x000fe20000000000 */
.L_x_30:
[----:B------:R-:W-:Y:S05]  /*0c20*/  @P0 BRA `(.L_x_31) ;  /* 0x00000000000c0947 */ /* 0x000fea0003800000 */
[----:B------:R0:W-:Y:S01]  /*0c30*/  UTMACMDFLUSH ;  /* 0x00000000000079b7 */ /* 0x0001e20000000000 */
[----:B------:R-:W-:Y:S05]  /*0c40*/  @P0 BRA `(.L_x_31) ;  /* 0x0000000000040947 */ /* 0x000fea0003800000 */
[----:B------:R-:W-:-:S04]  /*0c50*/  DEPBAR.LE SB0, 0x0 ;  /* 0x000080000000791a */ /* 0x000fc80000000000 */
.L_x_31:
[----:B------:R-:W-:Y:S05]  /*0c60*/  WARPSYNC.ALL ;  /* 0x0000000000007948 */ /* 0x000fea0003800000 */
[----:B---3--:R-:W-:Y:S06]  /*0c70*/  BAR.SYNC.DEFER_BLOCKING 0x0 ;  /* 0x0000000000007b1d */ /* 0x008fec0000010000 */
[----:B------:R-:W-:Y:S02]  /*0c80*/  BSSY B3, `(.L_x_32) ;  /* 0x000000b000037945 */ /* 0x000fe40003800000 */
[----:B------:R-:W-:Y:S06]  /*0c90*/  BAR.SYNC.DEFER_BLOCKING 0x0 ;  /* 0x0000000000007b1d */ /* 0x000fec0000010000 */
[----:B------:R3:W-:Y:S01]  /*0ca0*/  @!P0 STS [R3], RZ ;  /* 0x000000ff03008388 */ /* 0x0007e20000000800 */
[----:B------:R-:W-:Y:S01]  /*0cb0*/  NOP ;  /* 0x0000000000007918 */ /* 0x000fe20000000000 */
[----:B------:R-:W-:Y:S05]  /*0cc0*/  @P2 BRA `(.L_x_33) ;  /* 0x0000000000182947 */ /* 0x000fea0003800000 */
[----:B--23--:R-:W2:Y:S01]  /*0cd0*/  LDS R3, [UR8+0x8] ;  /* 0x00000808ff037984 */ /* 0x00cea20008000800 */
[----:B-1----:R-:W1:Y:S01]  /*0ce0*/  LDC.64 R10, c[0x0][0x220] ;  /* 0x00008800ff0a7b82 */ /* 0x002e620000000a00 */
[----:B----45:R-:W-:Y:S02]  /*0cf0*/  IMAD.MOV.U32 R4, RZ, RZ, 0x70 ;  /* 0x00000070ff047424 */ /* 0x030fe400078e00ff */
[----:B-1----:R1:W-:Y:S03]  /*0d00*/  STS.64 [UR8], R10 ;  /* 0x0000000aff007988 */ /* 0x0023e60008000a08 */
[----:B--2---:R-:W-:-:S05]  /*0d10*/  LOP3.LUT R3, R3, 0x10, R4, 0xd8, !PT ;  /* 0x0000001003037812 */ /* 0x004fca00078ed804 */
[----:B------:R1:W-:Y:S02]  /*0d20*/  STS [UR8+0x8], R3 ;  /* 0x00000803ff007988 */ /* 0x0003e40008000808 */
.L_x_33:
[----:B-1----:R-:W-:Y:S05]  /*0d30*/  BSYNC B3 ;  /* 0x0000000000037941 */ /* 0x002fea0003800000 */
.L_x_32:
[----:B------:R-:W-:Y:S04]  /*0d40*/  BSSY B3, `(.L_x_34) ;  /* 0x0000033000037945 */ /* 0x000fe80003800000 */
[----:B------:R-:W-:Y:S04]  /*0d50*/  BSSY B4, `(.L_x_35) ;  /* 0x000002e000047945 */ /* 0x000fe80003800000 */
[----:B------:R-:W-:Y:S05]  /*0d60*/  @P2 BRA `(.L_x_36) ;  /* 0x0000000000242947 */ /* 0x000fea0003800000 */
[----:B--23--:R-:W1:Y:S01]  /*0d70*/  LDS R3, [UR8+0x34] ;  /* 0x00003408ff037984 */ /* 0x00ce620008000800 */
[----:B----45:R-:W-:-:S05]  /*0d80*/  IMAD.MOV.U32 R4, RZ, RZ, 0x3f000000 ;  /* 0x3f000000ff047424 */ /* 0x030fca00078e00ff */
[----:B-1----:R-:W-:-:S05]  /*0d90*/  LOP3.LUT R3, R3, 0xff000000, R4, 0xb8, !PT ;  /* 0xff00000003037812 */ /* 0x002fca00078eb804 */
[----:B------:R1:W-:Y:S01]  /*0da0*/  STS [UR8+0x34], R3 ;  /* 0x00003403ff007988 */ /* 0x0003e20008000808 */
[----:B------:R-:W-:Y:S05]  /*0db0*/  @P2 BRA `(.L_x_37) ;  /* 0x0000000000182947 */ /* 0x000fea0003800000 */
[----:B-1----:R-:W1:Y:S01]  /*0dc0*/  LDS R3, [UR8+0x38] ;  /* 0x00003808ff037984 */ /* 0x002e620008000800 */
[----:B------:R-:W-:-:S05]  /*0dd0*/  IMAD.MOV.U32 R4, RZ, RZ, 0x7f ;  /* 0x0000007fff047424 */ /* 0x000fca00078e00ff */
[----:B-1----:R-:W-:-:S05]  /*0de0*/  LOP3.LUT R3, R3, 0xff, R4, 0xb8, !PT ;  /* 0x000000ff03037812 */ /* 0x002fca00078eb804 */
[----:B------:R1:W-:Y:S02]  /*0df0*/  STS [UR8+0x38], R3 ;  /* 0x00003803ff007988 */ /* 0x0003e40008000808 */
.L_x_36:
[----:B------:R-:W-:Y:S05]  /*0e00*/  @P2 BRA `(.L_x_38) ;  /* 0x00000000000c2947 */ /* 0x000fea0003800000 */
[----:B------:R1:W-:Y:S02]  /*0e10*/  STS [UR8+0x20], R6 ;  /* 0x00002006ff007988 */ /* 0x0003e40008000808 */
.L_x_37:
[----:B------:R-:W-:Y:S05]  /*0e20*/  @P2 BRA `(.L_x_39) ;  /* 0x0000000000242947 */ /* 0x000fea0003800000 */
[----:B------:R1:W-:Y:S02]  /*0e30*/  STS [UR8+0x24], R2 ;  /* 0x00002402ff007988 */ /* 0x0003e40008000808 */
.L_x_38:
[----:B------:R-:W-:Y:S05]  /*0e40*/  @P2 BRA `(.L_x_40) ;  /* 0x00000000002c2947 */ /* 0x000fea0003800000 */
[----:B-1----:R-:W1:Y:S01]  /*0e50*/  LDS R2, [UR8+0x1c] ;  /* 0x00001c08ff027984 */ /* 0x002e620008000800 */
[----:B------:R-:W4:Y:S02]  /*0e60*/  LDC.64 R10, c[0x0][0x248] ;  /* 0x00009200ff0a7b82 */ /* 0x000f240000000a00 */
[--C-:B----4-:R-:W-:Y:S02]  /*0e70*/  SHF.R.U32.HI R5, RZ, 0x4, R11.reuse ;  /* 0x00000004ff057819 */ /* 0x110fe4000001160b */
[----:B--23--:R-:W-:-:S05]  /*0e80*/  SHF.R.U64 R3, R10, 0x4, R11 ;  /* 0x000000040a037819 */ /* 0x00cfca000000120b */
[----:B------:R2:W-:Y:S01]  /*0e90*/  STS [UR8+0xc], R3 ;  /* 0x00000c03ff007988 */ /* 0x0005e20008000808 */
[----:B-1----:R-:W-:-:S05]  /*0ea0*/  LOP3.LUT R2, R2, 0xf, R5, 0xb8, !PT ;  /* 0x0000000f02027812 */ /* 0x002fca00078eb805 */
[----:B------:R2:W-:Y:S02]  /*0eb0*/  STS [UR8+0x1c], R2 ;  /* 0x00001c02ff007988 */ /* 0x0005e40008000808 */
.L_x_39:
[----:B------:R-:W-:Y:S05]  /*0ec0*/  @P2 BRA `(.L_x_41) ;  /* 0x00000000001c2947 */ /* 0x000fea0003800000 */
[----:B--2---:R-:W2:Y:S02]  /*0ed0*/  LDS R2, [UR8+0x34] ;  /* 0x00003408ff027984 */ /* 0x004ea40008000800 */
[----:B--2---:R-:W-:-:S05]  /*0ee0*/  LOP3.LUT R2, R2, 0x7, RZ, 0xb8, !PT ;  /* 0x0000000702027812 */ /* 0x004fca00078eb8ff */
[----:B------:R2:W-:Y:S02]  /*0ef0*/  STS [UR8+0x34], R2 ;  /* 0x00003402ff007988 */ /* 0x0005e40008000808 */
.L_x_40:
[----:B------:R-:W-:Y:S05]  /*0f00*/  @P2 BRA `(.L_x_42) ;  /* 0x00000000001c2947 */ /* 0x000fea0003800000 */
[----:B-12---:R-:W1:Y:S02]  /*0f10*/  LDS R2, [UR8+0x34] ;  /* 0x00003408ff027984 */ /* 0x006e640008000800 */
[----:B-1----:R-:W-:-:S05]  /*0f20*/  LOP3.LUT R2, R2, 0x38, RZ, 0xb8, !PT ;  /* 0x0000003802027812 */ /* 0x002fca00078eb8ff */
[----:B------:R1:W-:Y:S02]  /*0f30*/  STS [UR8+0x34], R2 ;  /* 0x00003402ff007988 */ /* 0x0003e40008000808 */
.L_x_41:
[----:B------:R-:W-:Y:S05]  /*0f40*/  @P2 BRA `(.L_x_43) ;  /* 0x00000000001c2947 */ /* 0x000fea0003800000 */
[----:B-12---:R-:W1:Y:S02]  /*0f50*/  LDS R2, [UR8+0x8] ;  /* 0x00000808ff027984 */ /* 0x006e640008000800 */
[----:B-1----:R-:W-:-:S05]  /*0f60*/  LOP3.LUT R2, R2, 0x780, RZ, 0xb8, !PT ;  /* 0x0000078002027812 */ /* 0x002fca00078eb8ff */
[----:B------:R1:W-:Y:S02]  /*0f70*/  STS [UR8+0x8], R2 ;  /* 0x00000802ff007988 */ /* 0x0003e40008000808 */
.L_x_42:
[----:B------:R-:W-:Y:S05]  /*0f80*/  @P2 BRA `(.L_x_44) ;  /* 0x0000000000282947 */ /* 0x000fea0003800000 */
[----:B-12---:R-:W1:Y:S02]  /*0f90*/  LDS R2, [UR8+0x8] ;  /* 0x00000808ff027984 */ /* 0x006e640008000800 */
[----:B-1----:R-:W-:-:S05]  /*0fa0*/  LOP3.LUT R2, R2, 0x1800, RZ, 0xb8, !PT ;  /* 0x0000180002027812 */ /* 0x002fca00078eb8ff */
[----:B------:R1:W-:Y:S02]  /*0fb0*/  STS [UR8+0x8], R2 ;  /* 0x00000802ff007988 */ /* 0x0003e40008000808 */
.L_x_43:
[----:B------:R-:W-:Y:S05]  /*0fc0*/  @P2 BREAK B4 ;  /* 0x0000000000042942 */ /* 0x000fea0003800000 */
[----:B------:R-:W-:Y:S05]  /*0fd0*/  @P2 BRA `(.L_x_45) ;  /* 0x0000000000242947 */ /* 0x000fea0003800000 */
[----:B-12---:R-:W1:Y:S01]  /*0fe0*/  LDS R2, [UR8+0x8] ;  /* 0x00000808ff027984 */ /* 0x006e620008000800 */
[----:B---3--:R-:W-:-:S05]  /*0ff0*/  IMAD.MOV.U32 R3, RZ, RZ, 0x6000 ;  /* 0x00006000ff037424 */ /* 0x008fca00078e00ff */
[----:B-1----:R-:W-:-:S04]  /*1000*/  LOP3.LUT R2, R2, 0x4000, R3, 0xd8, !PT ;  /* 0x0000400002027812 */ /* 0x002fc800078ed803 */
[----:B------:R-:W-:-:S05]  /*1010*/  LOP3.LUT R2, R2, 0x400000, RZ, 0xb8, !PT ;  /* 0x0040000002027812 */ /* 0x000fca00078eb8ff */
[----:B------:R1:W-:Y:S02]  /*1020*/  STS [UR8+0x8], R2 ;  /* 0x00000802ff007988 */ /* 0x0003e40008000808 */
.L_x_44:
[----:B------:R-:W-:Y:S05]  /*1030*/  BSYNC B4 ;  /* 0x0000000000047941 */ /* 0x000fea0003800000 */
.L_x_35:
[----:B-12---:R-:W1:Y:S02]  /*1040*/  @!P2 LDS R2, [UR8+0x8] ;  /* 0x00000808ff02a984 */ /* 0x006e640008000800 */
[----:B-1----:R-:W-:-:S05]  /*1050*/  @!P2 LOP3.LUT R2, R2, 0x8000, RZ, 0xb8, !PT ;  /* 0x000080000202a812 */ /* 0x002fca00078eb8ff */
[----:B------:R1:W-:Y:S02]  /*1060*/  @!P2 STS [UR8+0x8], R2 ;  /* 0x00000802ff00a988 */ /* 0x0003e40008000808 */
.L_x_45:
[----:B------:R-:W-:Y:S05]  /*1070*/  BSYNC B3 ;  /* 0x0000000000037941 */ /* 0x000fea0003800000 */
.L_x_34:
[----:B------:R-:W-:Y:S05]  /*1080*/  WARPSYNC.ALL ;  /* 0x0000000000007948 */ /* 0x000fea0003800000 */
[----:B------:R-:W-:Y:S01]  /*1090*/  UIADD3 UR5, UR5, 0x100, URZ ;  /* 0x0000010005057890 */ /* 0x000fe2000fffe03f */
[----:B------:R-:W-:Y:S02]  /*10a0*/  ISETP.GE.AND P1, PT, R9, 0x1, PT ;  /* 0x000000010900780c */ /* 0x000fe40003f26270 */
[----:B------:R-:W-:Y:S02]  /*10b0*/  CS2R R24, SRZ ;  /* 0x0000000000187805 */ /* 0x000fe4000001ff00 */
[----:B------:R-:W-:Y:S01]  /*10c0*/  CS2R R26, SRZ ;  /* 0x00000000001a7805 */ /* 0x000fe2000001ff00 */
[----:B------:R-:W-:Y:S01]  /*10d0*/  UIADD3 UR26, UP0, UR5, UR26, URZ ;  /* 0x0000001a051a7290 */ /* 0x000fe2000ff1e03f */
[----:B------:R-:W-:-:S02]  /*10e0*/  CS2R R28, SRZ ;  /* 0x00000000001c7805 */ /* 0x000fc4000001ff00 */
[----:B------:R-:W-:Y:S02]  /*10f0*/  CS2R R30, SRZ ;  /* 0x00000000001e7805 */ /* 0x000fe4000001ff00 */
[----:B------:R-:W-:Y:S01]  /*1100*/  CS2R R32, SRZ ;  /* 0x0000000000207805 */ /* 0x000fe2000001ff00 */
[----:B------:R-:W-:Y:S01]  /*1110*/  ULEA.HI.X.SX32 UR27, UR5, UR27, 0x1, UP0 ;  /* 0x0000001b051b7291 */ /* 0x000fe200080f0e3f */
[----:B------:R-:W-:Y:S01]  /*1120*/  IMAD.MOV.U32 R34, RZ, RZ, RZ ;  /* 0x000000ffff227224 */ /* 0x000fe200078e00ff */
[----:B------:R-:W-:Y:S10]  /*1130*/  @P0 BRA `(.L_x_46) ;  /* 0x0000000000300947 */ /* 0x000ff40003800000 */
[----:B-12---:R-:W4:Y:S01]  /*1140*/  S2R R2, SR_LANEID ;  /* 0x0000000000027919 */ /* 0x006f220000000000 */
[----:B------:R-:W-:Y:S05]  /*1150*/  WARPSYNC.ALL ;  /* 0x0000000000007948 */ /* 0x000fea0003800000 */
[----:B----45:R-:W-:-:S05]  /*1160*/  IMAD.SHL.U32 R4, R2, 0x4, RZ ;  /* 0x0000000402047824 */ /* 0x030fca00078e00ff */
[----:B------:R-:W1:Y:S01]  /*1170*/  LDS R5, [R4+UR8] ;  /* 0x0000000804057984 */ /* 0x000e620008000800 */
[----:B------:R-:W-:Y:S01]  /*1180*/  IADD3 R2, P3, R4, UR26, RZ ;  /* 0x0000001a04027c10 */ /* 0x000fe2000ff7e0ff */
[----:B------:R-:W-:-:S04]  /*1190*/  UMOV UR10, UR26 ;  /* 0x0000001a000a7c82 */ /* 0x000fc80008000000 */
[----:B---3--:R-:W-:Y:S01]  /*11a0*/  IMAD.X R3, RZ, RZ, UR27, P3 ;  /* 0x0000001bff037e24 */ /* 0x008fe200098e06ff */
[----:B------:R-:W-:-:S04]  /*11b0*/  UMOV UR11, UR27 ;  /* 0x0000001b000b7c82 */ /* 0x000fc80008000000 */
[----:B-1----:R1:W2:Y:S01]  /*11c0*/  ATOMG.E.EXCH.STRONG.GPU PT, RZ, [R2], R5 ;  /* 0x0000000502ff73a8 */ /* 0x0022a200041ee100 */
[----:B------:R-:W-:-:S04]  /*11d0*/  DEPBAR {5,4,3,2,1,0} ;  /* 0x0000003f0000791a */ /* 0x000fc80000000000 */
[----:B------:R1:W-:Y:S01]  /*11e0*/  UTMACCTL.IV [UR10] ;  /* 0x000000000a0079b9 */ /* 0x0003e20008000000 */
[----:B------:R-:W-:Y:S01]  /*11f0*/  NOP ;  /* 0x0000000000007918 */ /* 0x000fe20000000000 */
.L_x_46:
[----:B------:R-:W-:Y:S05]  /*1200*/  @P0 BRA `(.L_x_47) ;  /* 0x00000000000c0947 */ /* 0x000fea0003800000 */
[----:B------:R0:W-:Y:S01]  /*1210*/  UTMACMDFLUSH ;  /* 0x00000000000079b7 */ /* 0x0001e20000000000 */
[----:B------:R-:W-:Y:S05]  /*1220*/  @P0 BRA `(.L_x_47) ;  /* 0x0000000000040947 */ /* 0x000fea0003800000 */
[----:B------:R-:W-:-:S04]  /*1230*/  DEPBAR.LE SB0, 0x0 ;  /* 0x000080000000791a */ /* 0x000fc80000000000 */
.L_x_47:
[----:B------:R-:W-:Y:S05]  /*1240*/  WARPSYNC.ALL ;  /* 0x0000000000007948 */ /* 0x000fea0003800000 */
[----:B--2---:R-:W-:Y:S01]  /*1250*/  BAR.SYNC.DEFER_BLOCKING 0x0 ;  /* 0x0000000000007b1d */ /* 0x004fe20000010000 */
[----:B------:R-:W-:Y:S01]  /*1260*/  USHF.L.U32 UR19, UR28, 0x6, URZ ;  /* 0x000000061c137899 */ /* 0x000fe2000800063f */
[----:B------:R-:W-:Y:S01]  /*1270*/  IMAD.MOV.U32 R35, RZ, RZ, RZ ;  /* 0x000000ffff237224 */ /* 0x000fe200078e00ff */
[----:B------:R-:W-:Y:S02]  /*1280*/  CS2R R36, SRZ ;  /* 0x0000000000247805 */ /* 0x000fe4000001ff00 */
[----:B------:R-:W-:-:S02]  /*1290*/  CS2R R38, SRZ ;  /* 0x0000000000267805 */ /* 0x000fc4000001ff00 */
[----:B------:R-:W-:Y:S01]  /*12a0*/  CS2R R40, SRZ ;  /* 0x0000000000287805 */ /* 0x000fe2000001ff00 */
[----:B------:R-:W-:Y:S01]  /*12b0*/  VOTEU.ALL UP0, P2 ;  /* 0x00000000003f7886 */ /* 0x000fe20001000000 */
[----:B-1----:R-:W-:Y:S01]  /*12c0*/  UMOV UR10, 0x1 ;  /* 0x00000001000a7882 */ /* 0x002fe20000000000 */
[----:B------:R-:W-:Y:S01]  /*12d0*/  VOTEU.ALL UP1, P2 ;  /* 0x00000000003f7886 */ /* 0x000fe20001020000 */
[----:B------:R-:W-:Y:S01]  /*12e0*/  VOTEU.ALL UP2, P2 ;  /* 0x00000000003f7886 */ /* 0x000fe20001040000 */
[----:B------:R-:W-:Y:S01]  /*12f0*/  VOTEU.ALL UP3, P2 ;  /* 0x00000000003f7886 */ /* 0x000fe20001060000 */
[----:B------:R-:W-:-:S04]  /*1300*/  @!UP0 UIADD3 UR12, -UR10, 0x100000, URZ ;  /* 0x001000000a0c8890 */ /* 0x000fc8000fffe13f */
[----:B------:R-:W-:Y:S02]  /*1310*/  @!UP0 USHF.L.U32 UR13, UR12, 0xb, URZ ;  /* 0x0000000b0c0d8899 */ /* 0x000fe4000800063f */
[----:B------:R-:W-:Y:S01]  /*1320*/  @!UP0 USHF.L.U32 UR12, UR12, 0x1, URZ ;  /* 0x000000010c0c8899 */ /* 0x000fe2000800063f */
[----:B------:R-:W-:Y:S01]  /*1330*/  CS2R R42, SRZ ;  /* 0x00000000002a7805 */ /* 0x000fe2000001ff00 */
        /* <DEDUP_REMOVED lines=12> */
[----:B------:R-:W-:Y:S01]  /*1400*/  VOTEU.ALL UP0, P2 ;  /* 0x00000000003f7886 */ /* 0x000fe20001000000 */
[----:B------:R-:W-:Y:S02]  /*1410*/  CS2R R50, SRZ ;  /* 0x0000000000327805 */ /* 0x000fe4000001ff00 */
[----:B------:R-:W-:Y:S02]  /*1420*/  CS2R R52, SRZ ;  /* 0x0000000000347805 */ /* 0x000fe4000001ff00 */
[----:B------:R-:W-:Y:S01]  /*1430*/  CS2R R54, SRZ ;  /* 0x0000000000367805 */ /* 0x000fe2000001ff00 */
[----:B------:R-:W1:Y:S02]  /*1440*/  FENCE.VIEW.ASYNC.S ;  /* 0x00000000000073c6 */ /* 0x000e640000000000 */
[----:B-1----:R-:W1:Y:S02]  /*1450*/  @!UP0 SYNCS.EXCH.64 URZ, [UR8+0x6000], UR12 ;  /* 0x0060000c083f85b2 */ /* 0x002e640008000100 */
[----:B-1----:R-:W-:Y:S06]  /*1460*/  BAR.SYNC.DEFER_BLOCKING 0x0 ;  /* 0x0000000000007b1d */ /* 0x002fec0000010000 */
[----:B------:R1:W2:Y:S02]  /*1470*/  @!UP1 SYNCS.EXCH.64 URZ, [UR8+0x6008], UR14 ;  /* 0x0060080e083f95b2 */ /* 0x0002a40008000100 */
[----:B--2---:R-:W-:Y:S01]  /*1480*/  BAR.SYNC.DEFER_BLOCKING 0x0 ;  /* 0x0000000000007b1d */ /* 0x004fe20000010000 */
[----:B-1----:R-:W-:-:S05]  /*1490*/  USHF.L.U32 UR15, UR29, 0x7, URZ ;  /* 0x000000071d0f7899 */ /* 0x002fca000800063f */
[----:B------:R1:W2:Y:S02]  /*14a0*/  @!UP2 SYNCS.EXCH.64 URZ, [UR8+0x6010], UR16 ;  /* 0x00601010083fa5b2 */ /* 0x0002a40008000100 */
[----:B--2---:R-:W-:Y:S06]  /*14b0*/  BAR.SYNC.DEFER_BLOCKING 0x0 ;  /* 0x0000000000007b1d */ /* 0x004fec0000010000 */
[----:B------:R1:W2:Y:S02]  /*14c0*/  @!UP3 SYNCS.EXCH.64 URZ, [UR8+0x6018], UR10 ;  /* 0x0060180a083fb5b2 */ /* 0x0002a40008000100 */
[----:B-1----:R-:W-:Y:S05]  /*14d0*/  @!P1 BRA `(.L_x_48) ;  /* 0x0000000400249947 */ /* 0x002fea0003800000 */
[----:B------:R-:W-:Y:S02]  /*14e0*/  SHF.R.U32.HI R2, RZ, 0x5, R0 ;  /* 0x00000005ff027819 */ /* 0x000fe40000011600 */
[----:B------:R-:W-:Y:S02]  /*14f0*/  CS2R R24, SRZ ;  /* 0x0000000000187805 */ /* 0x000fe4000001ff00 */
[----:B------:R-:W-:Y:S02]  /*1500*/  CS2R R26, SRZ ;  /* 0x00000000001a7805 */ /* 0x000fe4000001ff00 */
[----:B------:R-:W-:Y:S02]  /*1510*/  CS2R R28, SRZ ;  /* 0x00000000001c7805 */ /* 0x000fe4000001ff00 */
[----:B------:R-:W-:Y:S02]  /*1520*/  R2UR UR30, R2 ;  /* 0x00000000021e72ca */ /* 0x000fe400000e0000 */
[----:B------:R-:W-:-:S02]  /*1530*/  CS2R R30, SRZ ;  /* 0x00000000001e7805 */ /* 0x000fc4000001ff00 */
[----:B------:R-:W-:Y:S02]  /*1540*/  CS2R R32, SRZ ;  /* 0x0000000000207805 */ /* 0x000fe4000001ff00 */
[----:B------:R-:W-:Y:S02]  /*1550*/  CS2R R34, SRZ ;  /* 0x0000000000227805 */ /* 0x000fe4000001ff00 */
[----:B------:R-:W-:Y:S02]  /*1560*/  CS2R R36, SRZ ;  /* 0x0000000000247805 */ /* 0x000fe4000001ff00 */
[----:B------:R-:W-:Y:S02]  /*1570*/  CS2R R38, SRZ ;  /* 0x0000000000267805 */ /* 0x000fe4000001ff00 */
[----:B------:R-:W-:Y:S02]  /*1580*/  CS2R R40, SRZ ;  /* 0x0000000000287805 */ /* 0x000fe4000001ff00 */
[----:B------:R-:W-:-:S02]  /*1590*/  CS2R R42, SRZ ;  /* 0x00000000002a7805 */ /* 0x000fc4000001ff00 */
[----:B------:R-:W-:Y:S02]  /*15a0*/  CS2R R44, SRZ ;  /* 0x00000000002c7805 */ /* 0x000fe4000001ff00 */
[----:B------:R-:W-:Y:S02]  /*15b0*/  CS2R R46, SRZ ;  /* 0x00000000002e7805 */ /* 0x000fe4000001ff00 */
[----:B------:R-:W-:Y:S02]  /*15c0*/  CS2R R48, SRZ ;  /* 0x0000000000307805 */ /* 0x000fe4000001ff00 */
[----:B------:R-:W-:Y:S02]  /*15d0*/  CS2R R50, SRZ ;  /* 0x0000000000327805 */ /* 0x000fe4000001ff00 */
[----:B------:R-:W-:Y:S02]  /*15e0*/  CS2R R52, SRZ ;  /* 0x0000000000347805 */ /* 0x000fe4000001ff00 */
[----:B------:R-:W-:Y:S01]  /*15f0*/  CS2R R54, SRZ ;  /* 0x0000000000367805 */ /* 0x000fe2000001ff00 */
[----:B------:R-:W-:Y:S01]  /*1600*/  UMOV UR5, URZ ;  /* 0x0000003f00057c82 */ /* 0x000fe20008000000 */
[----:B------:R-:W-:-:S05]  /*1610*/  UMOV UR14, URZ ;  /* 0x0000003f000e7c82 */ /* 0x000fca0008000000 */
.L_x_50:
[----:B--2---:R-:W-:Y:S01]  /*1620*/  BAR.SYNC.DEFER_BLOCKING 0x0 ;  /* 0x0000000000007b1d */ /* 0x004fe20000010000 */
[----:B------:R-:W-:Y:S01]  /*1630*/  ULEA UR9, UR5, UR8, 0x3 ;  /* 0x0000000805097291 */ /* 0x000fe2000f8e183f */
[----:B------:R-:W-:Y:S01]  /*1640*/  @!P2 IMAD.MOV.U32 R2, RZ, RZ, 0x1800 ;  /* 0x00001800ff02a424 */ /* 0x000fe200078e00ff */
[----:B------:R-:W-:Y:S01]  /*1650*/  ELECT P0, URZ, PT ;  /* 0x00000000003f782f */ /* 0x000fe20003800000 */
[----:B------:R-:W-:-:S03]  /*1660*/  ULEA UR12, UR5, UR8, 0xc ;  /* 0x00000008050c7291 */ /* 0x000fc6000f8e603f */
[----:B------:R-:W-:Y:S02]  /*1670*/  ISETP.LT.U32.AND P0, PT, R7, 0x20, P0 ;  /* 0x000000200700780c */ /* 0x000fe40000701070 */
[----:B------:R-:W-:Y:S01]  /*1680*/  ELECT P1, URZ, PT ;  /* 0x00000000003f782f */ /* 0x000fe20003820000 */
[----:B------:R-:W-:-:S03]  /*1690*/  ULEA UR16, UR5, UR8, 0xb ;  /* 0x0000000805107291 */ /* 0x000fc6000f8e583f */
[----:B------:R-:W-:Y:S01]  /*16a0*/  ISETP.LT.U32.AND P1, PT, R7, 0x20, P1 ;  /* 0x000000200700780c */ /* 0x000fe20000f21070 */
[----:B------:R-:W-:Y:S01]  /*16b0*/  UMOV UR18, UR14 ;  /* 0x0000000e00127c82 */ /* 0x000fe20008000000 */
[----:B------:R-:W-:-:S05]  /*16c0*/  UIADD3 UR16, UR16, 0x4000, URZ ;  /* 0x0000400010107890 */ /* 0x000fca000fffe03f */
[----:B------:R-:W-:Y:S01]  /*16d0*/  VOTEU.ANY UP0, P0 ;  /* 0x00000000003f7886 */ /* 0x000fe20000000100 */
[----:B------:R-:W-:Y:S01]  /*16e0*/  VOTEU.ANY UP2, P0 ;  /* 0x00000000003f7886 */ /* 0x000fe20000040100 */
[----:B------:R1:W-:Y:S01]  /*16f0*/  @!P2 SYNCS.ARRIVE.TRANS64 RZ, [UR9+0x6000], R2 ;  /* 0x00600002ffffa9a7 */ /* 0x0003e20008000009 */
[----:B------:R2:W-:Y:S06]  /*1700*/  MEMBAR.ALL.CTA ;  /* 0x0000000000007992 */ /* 0x0005ec0000008000 */
[----:B--2---:R-:W2:Y:S01]  /*1710*/  FENCE.VIEW.ASYNC.S ;  /* 0x00000000000073c6 */ /* 0x004ea20000000000 */
[----:B------:R-:W-:Y:S01]  /*1720*/  @UP0 UIADD3 UR13, UR9, 0x6000, URZ ;  /* 0x00006000090d0890 */ /* 0x000fe2000fffe03f */
[----:B------:R-:W-:Y:S01]  /*1730*/  @UP0 UMOV UR10, UR6 ;  /* 0x00000006000a0c82 */ /* 0x000fe20008000000 */
[----:B------:R-:W-:Y:S01]  /*1740*/  @UP0 UMOV UR11, UR7 ;  /* 0x00000007000b0c82 */ /* 0x000fe20008000000 */
[----:B--2---:R-:W-:Y:S01]  /*1750*/  VOTEU.ANY UP1, P1 ;  /* 0x00000000003f7886 */ /* 0x004fe20000820100 */
[----:B------:R-:W-:Y:S01]  /*1760*/  VOTEU.ANY UP3, P1 ;  /* 0x00000000003f7886 */ /* 0x000fe20000860100 */
[----:B-1----:R-:W-:-:S03]  /*1770*/  IMAD.U32 R2, RZ, RZ, UR4 ;  /* 0x00000004ff027e24 */ /* 0x002fc6000f8e00ff */
[----:B------:R-:W-:Y:S01]  /*1780*/  @UP1 UIADD3 UR17, UR9, 0x6000, URZ ;  /* 0x0000600009111890 */ /* 0x000fe2000fffe03f */
[----:B------:R-:W-:Y:S01]  /*1790*/  @UP1 UMOV UR20, UR24 ;  /* 0x0000001800141c82 */ /* 0x000fe20008000000 */
[----:B------:R-:W-:Y:S01]  /*17a0*/  @UP1 UMOV UR21, UR25 ;  /* 0x0000001900151c82 */ /* 0x000fe20008000000 */
[----:B------:R-:W-:Y:S01]  /*17b0*/  SHF.L.U32 R2, R2, 0x1f, RZ ;  /* 0x0000001f02027819 */ /* 0x000fe200000006ff */
[----:B------:R-:W-:Y:S06]  /*17c0*/  BAR.SYNC.DEFER_BLOCKING 0x0 ;  /* 0x0000000000007b1d */ /* 0x000fec0000010000 */
[----:B------:R1:W-:Y:S02]  /*17d0*/  @UP2 UTMALDG.2D [UR12], [UR10] ;  /* 0x0000000c0a0025b4 */ /* 0x0003e40008008000 */
[----:B------:R-:W-:Y:S06]  /*17e0*/  BAR.SYNC.DEFER_BLOCKING 0x0 ;  /* 0x0000000000007b1d */ /* 0x000fec0000010000 */
[----:B------:R1:W-:Y:S02]  /*17f0*/  @UP3 UTMALDG.2D [UR16], [UR20] ;  /* 0x00000010140035b4 */ /* 0x0003e40008008000 */
[----:B------:R-:W-:Y:S06]  /*1800*/  BAR.SYNC.DEFER_BLOCKING 0x0 ;  /* 0x0000000000007b1d */ /* 0x000fec0000010000 */
[----:B------:R-:W2:Y:S02]  /*1810*/  SYNCS.PHASECHK.TRANS64.TRYWAIT P0, [UR9+0x6000], R2 ;  /* 0x00600002ff0075a7 */ /* 0x000ea40008000149 */
[----:B-12---:R-:W-:Y:S05]  /*1820*/  @!P0 BRA `(.L_x_49) ;  /* 0x0000000400588947 */ /* 0x006fea0003800000 */
.L_x_51:
[----:B------:R-:W1:Y:S01]  /*1830*/  LDC R2, c[0x0][0x230] ;  /* 0x00008c00ff027b82 */ /* 0x000e620000000800 */
[----:B------:R-:W-:Y:S01]  /*1840*/  USHF.L.U32 UR9, UR30, 0x5, URZ ;  /* 0x000000051e097899 */ /* 0x000fe2000800063f */
[----:B------:R-:W-:Y:S02]  /*1850*/  WARPGROUP.DEPBAR.LE gsb0, 0x0 ;  /* 0x00008000000079c5 */ /* 0x000fe40000010000 */
[----:B------:R-:W-:Y:S01]  /*1860*/  UIADD3 UR14, UR14, 0x20, URZ ;  /* 0x000000200e0e7890 */ /* 0x000fe2000fffe03f */
[----:B------:R-:W-:Y:S01]  /*1870*/  WARPGROUP.ARRIVE ;  /* 0x00000000000079c5 */ /* 0x000fe20000000000 */
[----:B------:R-:W-:Y:S02]  /*1880*/  ULOP3.LUT UR9, UR9, 0x80, URZ, 0xc0, !UPT ;  /* 0x0000008009097892 */ /* 0x000fe4000f8ec03f */
[----:B------:R-:W-:Y:S02]  /*1890*/  USHF.R.U32.HI UR22, URZ, 0x4, UR16 ;  /* 0x000000043f167899 */ /* 0x000fe40008011610 */
[----:B------:R-:W-:-:S02]  /*18a0*/  ULEA.HI UR9, UR12, UR9, URZ, 0x1c ;  /* 0x000000090c097291 */ /* 0x000fc4000f8fe03f */
[----:B------:R-:W-:Y:S02]  /*18b0*/  UIADD3 UR5, UR5, 0x1, URZ ;  /* 0x0000000105057890 */ /* 0x000fe4000fffe03f */
[----:B------:R-:W-:Y:S02]  /*18c0*/  ULOP3.LUT UR20, UR9, 0x3fff, URZ, 0xc0, !UPT ;  /* 0x00003fff09147892 */ /* 0x000fe4000f8ec03f */
[----:B------:R-:W-:Y:S02]  /*18d0*/  USGXT.U32 UR22, UR22, 0xe ;  /* 0x0000000e1616789a */ /* 0x000fe40008000000 */
[----:B------:R-:W-:Y:S01]  /*18e0*/  UISETP.NE.U32.AND UP0, UPT, UR5, 0x4, UPT ;  /* 0x000000040500788c */ /* 0x000fe2000bf05070 */
[----:B------:R-:W-:Y:S01]  /*18f0*/  UMOV UR21, 0xc0000010 ;  /* 0xc000001000157882 */ /* 0x000fe20000000000 */
[----:B------:R-:W-:Y:S02]  /*1900*/  UMOV UR23, 0xc0000010 ;  /* 0xc000001000177882 */ /* 0x000fe40000000000 */
[----:B------:R-:W-:Y:S01]  /*1910*/  USEL UR9, URZ, 0x1, UP0 ;  /* 0x000000013f097887 */ /* 0x000fe20008000000 */
[----:B-1----:R-:W-:-:S02]  /*1920*/  ISETP.LE.AND P0, PT, R2, UR14, PT ;  /* 0x0000000e02007c0c */ /* 0x002fc4000bf03270 */
[----:B------:R-:W-:Y:S01]  /*1930*/  QGMMA.64x64x32.F32.E4M3.E4M3 R24, gdesc[UR20], R24, gsb0 ;  /* 0x00e00000141879f3 */ /* 0x000fe20008000818 */
[----:B------:R-:W-:Y:S02]  /*1940*/  USEL UR5, UR5, URZ, UP0 ;  /* 0x0000003f05057287 */ /* 0x000fe40008000000 */
[----:B------:R-:W-:-:S08]  /*1950*/  ULOP3.LUT UR4, UR4, UR9, URZ, 0x3c, !UPT ;  /* 0x0000000904047292 */ /* 0x000fd0000f8e3c3f */
[----:B------:R-:W-:Y:S05]  /*1960*/  @!P0 BRA `(.L_x_50) ;  /* 0xfffffffc002c8947 */ /* 0x000fea000383ffff */
.L_x_48:
[----:B------:R-:W-:Y:S02]  /*1970*/  WARPGROUP.DEPBAR.LE gsb0, 0x0 ;  /* 0x00008000000079c5 */ /* 0x000fe40000010000 */
[----:B--2---:R-:W-:Y:S01]  /*1980*/  BAR.SYNC.DEFER_BLOCKING 0x0 ;  /* 0x0000000000007b1d */ /* 0x004fe20000010000 */
[C---:B------:R-:W-:Y:S01]  /*1990*/  IMAD.SHL.U32 R2, R0.reuse, 0x20, RZ ;  /* 0x0000002000027824 */ /* 0x040fe200078e00ff */
[----:B------:R-:W-:Y:S01]  /*19a0*/  ELECT P0, URZ, PT ;  /* 0x00000000003f782f */ /* 0x000fe20003800000 */
[C---:B---3--:R-:W-:Y:S01]  /*19b0*/  IMAD.SHL.U32 R3, R0.reuse, 0x10, RZ ;  /* 0x0000001000037824 */ /* 0x048fe200078e00ff */
[----:B------:R-:W-:Y:S01]  /*19c0*/  F2FP.SATFINITE.E4M3.F32.PACK_AB_MERGE_C R24, R25, R24, RZ ;  /* 0x000000181918723e */ /* 0x000fe200048070ff */
[----:B------:R-:W-:Y:S01]  /*19d0*/  IMAD.SHL.U32 R0, R0, 0x2, RZ ;  /* 0x0000000200007824 */ /* 0x000fe200078e00ff */
[----:B------:R-:W-:Y:S01]  /*19e0*/  LOP3.LUT R2, R2, 0x1c00, RZ, 0xc0, !PT ;  /* 0x00001c0002027812 */ /* 0x000fe200078ec0ff */
[----:B------:R-:W-:Y:S01]  /*19f0*/  UMOV UR9, UR19 ;  /* 0x0000001300097c82 */ /* 0x000fe20008000000 */
[----:B------:R-:W-:Y:S01]  /*1a00*/  F2FP.SATFINITE.E4M3.F32.PACK_AB_MERGE_C R26, R27, R26, RZ ;  /* 0x0000001a1b1a723e */ /* 0x000fe200048070ff */
[----:B------:R-:W-:Y:S01]  /*1a10*/  UMOV UR10, UR15 ;  /* 0x0000000f000a7c82 */ /* 0x000fe20008000000 */
[----:B------:R-:W-:-:S02]  /*1a20*/  LOP3.LUT R3, R2, 0x1c0, R3, 0xf8, !PT ;  /* 0x000001c002037812 */ /* 0x000fc400078ef803 */
[----:B------:R-:W-:Y:S02]  /*1a30*/  F2FP.SATFINITE.E4M3.F32.PACK_AB_MERGE_C R28, R29, R28, RZ ;  /* 0x0000001c1d1c723e */ /* 0x000fe400048070ff */
[----:B------:R-:W-:Y:S02]  /*1a40*/  LOP3.LUT R3, R3, 0x36, R0, 0xf8, !PT ;  /* 0x0000003603037812 */ /* 0x000fe400078ef800 */
[----:B------:R-:W-:Y:S02]  /*1a50*/  F2FP.SATFINITE.E4M3.F32.PACK_AB_MERGE_C R30, R31, R30, RZ ;  /* 0x0000001e1f1e723e */ /* 0x000fe400048070ff */
[----:B------:R-:W-:Y:S02]  /*1a60*/  F2FP.SATFINITE.E4M3.F32.PACK_AB_MERGE_C R32, R33, R32, RZ ;  /* 0x000000202120723e */ /* 0x000fe400048070ff */
[----:B------:R-:W-:Y:S02]  /*1a70*/  F2FP.SATFINITE.E4M3.F32.PACK_AB_MERGE_C R34, R35, R34, RZ ;  /* 0x000000222322723e */ /* 0x000fe400048070ff */
[----:B------:R-:W-:Y:S01]  /*1a80*/  F2FP.SATFINITE.E4M3.F32.PACK_AB_MERGE_C R36, R37, R36, RZ ;  /* 0x000000242524723e */ /* 0x000fe200048070ff */
[----:B------:R-:W1:Y:S02]  /*1a90*/  @!P2 SYNCS.CCTL.IV [UR8+0x6000] ;  /* 0x00600000ff00a9b1 */ /* 0x000e640008000008 */
[----:B-1----:R-:W-:Y:S01]  /*1aa0*/  BAR.SYNC.DEFER_BLOCKING 0x0 ;  /* 0x0000000000007b1d */ /* 0x002fe20000010000 */
[----:B------:R-:W-:-:S02]  /*1ab0*/  F2FP.SATFINITE.E4M3.F32.PACK_AB_MERGE_C R38, R39, R38, RZ ;  /* 0x000000262726723e */ /* 0x000fc400048070ff */
[----:B------:R-:W-:Y:S02]  /*1ac0*/  ISETP.LT.U32.AND P0, PT, R7, 0x20, P0 ;  /* 0x000000200700780c */ /* 0x000fe40000701070 */
[----:B----4-:R-:W-:Y:S02]  /*1ad0*/  LOP3.LUT R5, R3, 0x10, RZ, 0x3c, !PT ;  /* 0x0000001003057812 */ /* 0x010fe400078e3cff */
[----:B------:R-:W-:Y:S02]  /*1ae0*/  F2FP.SATFINITE.E4M3.F32.PACK_AB_MERGE_C R40, R41, R40, RZ ;  /* 0x000000282928723e */ /* 0x000fe400048070ff */
[----:B------:R-:W-:Y:S02]  /*1af0*/  F2FP.SATFINITE.E4M3.F32.PACK_AB_MERGE_C R42, R43, R42, RZ ;  /* 0x0000002a2b2a723e */ /* 0x000fe400048070ff */
[----:B------:R-:W-:Y:S02]  /*1b00*/  F2FP.SATFINITE.E4M3.F32.PACK_AB_MERGE_C R44, R45, R44, RZ ;  /* 0x0000002c2d2c723e */ /* 0x000fe400048070ff */
[----:B------:R-:W-:-:S02]  /*1b10*/  F2FP.SATFINITE.E4M3.F32.PACK_AB_MERGE_C R46, R47, R46, RZ ;  /* 0x0000002e2f2e723e */ /* 0x000fc400048070ff */
[----:B------:R-:W-:Y:S01]  /*1b20*/  LOP3.LUT R7, R3, 0x20, RZ, 0x3c, !PT ;  /* 0x0000002003077812 */ /* 0x000fe200078e3cff */
[----:B------:R-:W-:Y:S01]  /*1b30*/  VOTEU.ANY UP0, P0 ;  /* 0x00000000003f7886 */ /* 0x000fe20000000100 */
[----:B------:R-:W-:Y:S01]  /*1b40*/  F2FP.SATFINITE.E4M3.F32.PACK_AB_MERGE_C R48, R49, R48, RZ ;  /* 0x000000303130723e */ /* 0x000fe200048070ff */
[----:B------:R-:W-:Y:S01]  /*1b50*/  VOTEU.ANY UP1, P0 ;  /* 0x00000000003f7886 */ /* 0x000fe20000020100 */
[----:B------:R-:W-:Y:S02]  /*1b60*/  F2FP.SATFINITE.E4M3.F32.PACK_AB_MERGE_C R50, R51, R50, RZ ;  /* 0x000000323332723e */ /* 0x000fe400048070ff */
[----:B------:R-:W-:Y:S01]  /*1b70*/  F2FP.SATFINITE.E4M3.F32.PACK_AB_MERGE_C R52, R53, R52, RZ ;  /* 0x000000343534723e */ /* 0x000fe200048070ff */
[----:B------:R-:W-:Y:S01]  /*1b80*/  @UP0 UMOV UR12, UR26 ;  /* 0x0000001a000c0c82 */ /* 0x000fe20008000000 */
[----:B------:R-:W-:Y:S01]  /*1b90*/  F2FP.SATFINITE.E4M3.F32.PACK_AB_MERGE_C R54, R55, R54, RZ ;  /* 0x000000363736723e */ /* 0x000fe200048070ff */
[----:B------:R-:W1:Y:S02]  /*1ba0*/  @!P2 SYNCS.CCTL.IV [UR8+0x6008] ;  /* 0x00600800ff00a9b1 */ /* 0x000e640008000008 */
[----:B-1----:R-:W-:Y:S01]  /*1bb0*/  BAR.SYNC.DEFER_BLOCKING 0x0 ;  /* 0x0000000000007b1d */ /* 0x002fe20000010000 */
[----:B------:R-:W-:-:S05]  /*1bc0*/  LOP3.LUT R9, R3, 0x30, RZ, 0x3c, !PT ;  /* 0x0000003003097812 */ /* 0x000fca00078e3cff */
[----:B------:R-:W-:Y:S01]  /*1bd0*/  @UP0 UMOV UR13, UR27 ;  /* 0x0000001b000d0c82 */ /* 0x000fe20008000000 */
[----:B------:R-:W1:Y:S02]  /*1be0*/  @!P2 SYNCS.CCTL.IV [UR8+0x6010] ;  /* 0x00601000ff00a9b1 */ /* 0x000e640008000008 */
[----:B-1----:R-:W-:Y:S06]  /*1bf0*/  BAR.SYNC.DEFER_BLOCKING 0x0 ;  /* 0x0000000000007b1d */ /* 0x002fec0000010000 */
[----:B------:R-:W1:Y:S02]  /*1c00*/  @!P2 SYNCS.CCTL.IV [UR8+0x6018] ;  /* 0x00601800ff00a9b1 */ /* 0x000e640008000008 */
[----:B-1----:R-:W-:Y:S04]  /*1c10*/  STS.U16 [R3+UR8], R24 ;  /* 0x0000001803007988 */ /* 0x002fe80008000408 */
[----:B------:R-:W-:Y:S04]  /*1c20*/  STS.U16 [R3+UR8+0x200], R26 ;  /* 0x0002001a03007988 */ /* 0x000fe80008000408 */
[----:B------:R-:W-:Y:S04]  /*1c30*/  STS.U16 [R3+UR8+0x8], R28 ;  /* 0x0000081c03007988 */ /* 0x000fe80008000408 */
[----:B------:R-:W-:Y:S04]  /*1c40*/  STS.U16 [R3+UR8+0x208], R30 ;  /* 0x0002081e03007988 */ /* 0x000fe80008000408 */
[----:B------:R-:W-:Y:S04]  /*1c50*/  STS.U16 [R5+UR8], R32 ;  /* 0x0000002005007988 */ /* 0x000fe80008000408 */
        /* <DEDUP_REMOVED lines=10> */
[----:B------:R-:W-:Y:S01]  /*1d00*/  STS.U16 [R9+UR8+0x208], R54 ;  /* 0x0002083609007988 */ /* 0x000fe20008000408 */
[----:B------:R1:W-:Y:S06]  /*1d10*/  MEMBAR.ALL.CTA ;  /* 0x0000000000007992 */ /* 0x0003ec0000008000 */
[----:B-1----:R-:W1:Y:S02]  /*1d20*/  FENCE.VIEW.ASYNC.S ;  /* 0x00000000000073c6 */ /* 0x002e640000000000 */
[----:B-1----:R-:W-:Y:S06]  /*1d30*/  BAR.SYNC.DEFER_BLOCKING 0x0 ;  /* 0x0000000000007b1d */ /* 0x002fec0000010000 */
[----:B------:R1:W-:Y:S01]  /*1d40*/  @UP1 UTMASTG.2D [UR8], [UR12] ;  /* 0x000000080c0013b5 */ /* 0x0003e20008008000 */
[----:B------:R0:W-:Y:S01]  /*1d50*/  UTMACMDFLUSH ;  /* 0x00000000000079b7 */ /* 0x0001e20000000000 */
[----:B------:R-:W-:-:S04]  /*1d60*/  DEPBAR.LE SB0, 0x0 ;  /* 0x000080000000791a */ /* 0x000fc80000000000 */
[----:B------:R-:W-:Y:S06]  /*1d70*/  BAR.SYNC.DEFER_BLOCKING 0x0 ;  /* 0x0000000000007b1d */ /* 0x000fec0000010000 */
[----:B-1----:R-:W-:Y:S05]  /*1d80*/  EXIT ;  /* 0x000000000000794d */ /* 0x002fea0003800000 */
.L_x_49:
[----:B------:R-:W1:Y:S02]  /*1d90*/  SYNCS.PHASECHK.TRANS64.TRYWAIT P0, [UR9+0x6000], R2 ;  /* 0x00600002ff0075a7 */ /* 0x000e640008000149 */
[----:B-1----:R-:W-:Y:S05]  /*1da0*/  @!P0 BRA `(.L_x_49) ;  /* 0xfffffffc00f88947 */ /* 0x002fea000383ffff */
[----:B------:R-:W-:Y:S05]  /*1db0*/  BRA `(.L_x_51) ;  /* 0xfffffff8009c7947 */ /* 0x000fea000383ffff */
.L_x_52:
[----:B------:R-:W-:-:S00]  /*1dc0*/  BRA `(.L_x_52) ;  /* 0xfffffffc00fc7947 */ /* 0x000fc0000383ffff */
[----:B------:R-:W-:-:S00]  /*1dd0*/  NOP ;  /* 0x0000000000007918 */ /* 0x000fc00000000000 */
        /* <DEDUP_REMOVED lines=10> */
.L_x_53:


//--------------------- .nv.shared.gluon_wgmma    --------------------------
	.section	.nv.shared.gluon_wgmma,"aw",@nobits
	.sectionflags	@""
	.align	16
	.zero		1024


//--------------------- .nv.shared.reserved.0     --------------------------
	.section	.nv.shared.reserved.0,"aw",@nobits
	.weak		__nv_reservedSMEM_offset_0_alias
	.size		__nv_reservedSMEM_offset_0_alias, 0, 0
	.other		__nv_reservedSMEM_offset_0_alias,@"STO_CUDA_RESERVED_SHARED STV_DEFAULT"
__nv_reservedSMEM_offset_0_alias:
	.zero		0


//--------------------- .nv.constant0.gluon_wgmma --------------------------
	.section	.nv.constant0.gluon_wgmma,"a",@progbits
	.sectionflags	@""
	.align	4
.nv.constant0.gluon_wgmma:
	.zero		608


//--------------------- SYMBOLS --------------------------

	.type		.nv.reservedSmem.offset0,@object
	.size		.nv.reservedSmem.offset0,0x4
